//
// Generated by NVIDIA NVVM Compiler
//
// Compiler Build ID: CL-36424714
// Cuda compilation tools, release 13.0, V13.0.88
// Based on NVVM 20.0.0
//

.version 9.0
.target sm_100
.address_size 64

	// .globl	_Z12cylBesselI0fPff
.global .align 4 .b8 __cudart_i2opi_f[24] = {65, 144, 67, 60, 153, 149, 98, 219, 192, 221, 52, 245, 209, 87, 39, 252, 41, 21, 68, 78, 110, 131, 249, 162};

.visible .entry _Z12cylBesselI0fPff(
	.param .u64 .ptr .align 1 _Z12cylBesselI0fPff_param_0,
	.param .f32 _Z12cylBesselI0fPff_param_1
)
{
	.reg .pred 	%p<9>;
	.reg .b32 	%f<52>;
	.reg .b64 	%rd<3>;

	ld.param.u64 	%rd1, [_Z12cylBesselI0fPff_param_0];
	ld.param.f32 	%f5, [_Z12cylBesselI0fPff_param_1];
	abs.f32 	%f1, %f5;
	setp.ltu.f32 	%p1, %f1, 0f41100000;
	setp.equ.f32 	%p2, %f1, 0f7F800000;
	or.pred  	%p3, %p1, %p2;
	@%p3 bra 	$L__BB0_2;
	rcp.approx.ftz.f32 	%f16, %f1;
	fma.rn.f32 	%f17, %f16, 0f3EB28BA6, 0fBBB2CB0D;
	fma.rn.f32 	%f18, %f17, %f16, 0f3D089707;
	fma.rn.f32 	%f19, %f18, %f16, 0f3CE477E2;
	fma.rn.f32 	%f20, %f19, %f16, 0f3D4C4525;
	fma.rn.f32 	%f21, %f20, %f16, 0f3ECC4229;
	rsqrt.approx.ftz.f32 	%f22, %f1;
	mul.f32 	%f23, %f21, %f22;
	mul.f32 	%f24, %f1, 0f3F000000;
	mul.f32 	%f25, %f24, 0f3FB8AA3B;
	cvt.rni.f32.f32 	%f26, %f25;
	abs.f32 	%f27, %f24;
	setp.lt.f32 	%p4, %f27, 0f3ED1EB85;
	selp.f32 	%f28, 0f00000000, %f26, %p4;
	fma.rn.f32 	%f29, %f28, 0fBF317200, %f24;
	fma.rn.f32 	%f30, %f28, 0fB5BFBE8E, %f29;
	setp.eq.f32 	%p5, %f28, 0f43000000;
	selp.f32 	%f31, 0f42FE0000, %f28, %p5;
	fma.rn.f32 	%f32, %f30, 0f3AB5EBE6, 0f3C095663;
	fma.rn.f32 	%f33, %f32, %f30, 0f3D2AABE3;
	fma.rn.f32 	%f34, %f33, %f30, 0f3E2AA9F6;
	fma.rn.f32 	%f35, %f34, %f30, 0f3EFFFFFE;
	mul.f32 	%f36, %f30, %f35;
	fma.rn.f32 	%f37, %f36, %f30, %f30;
	ex2.approx.f32 	%f38, %f31;
	add.f32 	%f39, %f38, 0fBF800000;
	fma.rn.f32 	%f40, %f37, %f38, %f39;
	add.f32 	%f41, %f40, %f40;
	selp.f32 	%f42, %f41, %f40, %p5;
	setp.gt.f32 	%p6, %f31, 0f43000000;
	selp.f32 	%f43, 0f7F800000, %f42, %p6;
	setp.lt.f32 	%p7, %f31, 0fC1C80000;
	selp.f32 	%f44, 0fBF800000, %f43, %p7;
	setp.eq.f32 	%p8, %f24, 0f00000000;
	add.f32 	%f45, %f24, %f24;
	selp.f32 	%f46, %f45, %f44, %p8;
	mul.rn.f32 	%f47, %f23, %f46;
	mov.f32 	%f48, 0f40000000;
	add.rn.f32 	%f49, %f46, %f48;
	mul.rn.f32 	%f50, %f47, %f49;
	add.rn.f32 	%f51, %f50, %f23;
	bra.uni 	$L__BB0_3;
$L__BB0_2:
	mul.f32 	%f6, %f1, %f1;
	fma.rn.f32 	%f7, %f6, 0f20372901, 0f2385AB76;
	fma.rn.f32 	%f8, %f7, %f6, 0f28408812;
	fma.rn.f32 	%f9, %f8, %f6, 0f2C244EDB;
	fma.rn.f32 	%f10, %f9, %f6, 0f30020914;
	fma.rn.f32 	%f11, %f10, %f6, 0f33918D5A;
	fma.rn.f32 	%f12, %f11, %f6, 0f36E3919C;
	fma.rn.f32 	%f13, %f12, %f6, 0f39E38DF6;
	fma.rn.f32 	%f14, %f13, %f6, 0f3C800002;
	fma.rn.f32 	%f15, %f14, %f6, 0f3E800000;
	fma.rn.f32 	%f51, %f15, %f6, 0f3F800000;
$L__BB0_3:
	cvta.to.global.u64 	%rd2, %rd1;
	st.global.f32 	[%rd2], %f51;
	ret;

}
	// .globl	_Z12cylBesselI1fPff
.visible .entry _Z12cylBesselI1fPff(
	.param .u64 .ptr .align 1 _Z12cylBesselI1fPff_param_0,
	.param .f32 _Z12cylBesselI1fPff_param_1
)
{
	.reg .pred 	%p<9>;
	.reg .b32 	%f<54>;
	.reg .b64 	%rd<3>;

	ld.param.u64 	%rd1, [_Z12cylBesselI1fPff_param_0];
	ld.param.f32 	%f5, [_Z12cylBesselI1fPff_param_1];
	abs.f32 	%f1, %f5;
	setp.ltu.f32 	%p1, %f1, 0f41015C29;
	setp.equ.f32 	%p2, %f1, 0f7F800000;
	or.pred  	%p3, %p1, %p2;
	@%p3 bra 	$L__BB1_2;
	rcp.approx.ftz.f32 	%f17, %f1;
	fma.rn.f32 	%f18, %f17, 0fBF00BCD4, 0f3CE93D2E;
	fma.rn.f32 	%f19, %f18, %f17, 0fBD47A025;
	fma.rn.f32 	%f20, %f19, %f17, 0fBD3E1EA9;
	fma.rn.f32 	%f21, %f20, %f17, 0fBE19334B;
	fma.rn.f32 	%f22, %f21, %f17, 0f3ECC422B;
	rsqrt.approx.ftz.f32 	%f23, %f1;
	mul.f32 	%f24, %f22, %f23;
	mul.f32 	%f25, %f1, 0f3F000000;
	mul.f32 	%f26, %f25, 0f3FB8AA3B;
	cvt.rni.f32.f32 	%f27, %f26;
	abs.f32 	%f28, %f25;
	setp.lt.f32 	%p4, %f28, 0f3ED1EB85;
	selp.f32 	%f29, 0f00000000, %f27, %p4;
	fma.rn.f32 	%f30, %f29, 0fBF317200, %f25;
	fma.rn.f32 	%f31, %f29, 0fB5BFBE8E, %f30;
	setp.eq.f32 	%p5, %f29, 0f43000000;
	selp.f32 	%f32, 0f42FE0000, %f29, %p5;
	fma.rn.f32 	%f33, %f31, 0f3AB5EBE6, 0f3C095663;
	fma.rn.f32 	%f34, %f33, %f31, 0f3D2AABE3;
	fma.rn.f32 	%f35, %f34, %f31, 0f3E2AA9F6;
	fma.rn.f32 	%f36, %f35, %f31, 0f3EFFFFFE;
	mul.f32 	%f37, %f31, %f36;
	fma.rn.f32 	%f38, %f37, %f31, %f31;
	ex2.approx.f32 	%f39, %f32;
	add.f32 	%f40, %f39, 0fBF800000;
	fma.rn.f32 	%f41, %f38, %f39, %f40;
	add.f32 	%f42, %f41, %f41;
	selp.f32 	%f43, %f42, %f41, %p5;
	setp.gt.f32 	%p6, %f32, 0f43000000;
	selp.f32 	%f44, 0f7F800000, %f43, %p6;
	setp.lt.f32 	%p7, %f32, 0fC1C80000;
	selp.f32 	%f45, 0fBF800000, %f44, %p7;
	setp.eq.f32 	%p8, %f25, 0f00000000;
	add.f32 	%f46, %f25, %f25;
	selp.f32 	%f47, %f46, %f45, %p8;
	mul.rn.f32 	%f48, %f24, %f47;
	mov.f32 	%f49, 0f40000000;
	add.rn.f32 	%f50, %f47, %f49;
	mul.rn.f32 	%f51, %f48, %f50;
	add.rn.f32 	%f52, %f51, %f24;
	copysign.f32 	%f53, %f5, %f52;
	bra.uni 	$L__BB1_3;
$L__BB1_2:
	mul.f32 	%f6, %f5, %f5;
	fma.rn.f32 	%f7, %f6, 0f224D7BDD, 0f25C54AC1;
	fma.rn.f32 	%f8, %f7, %f6, 0f2A370C80;
	fma.rn.f32 	%f9, %f8, %f6, 0f2E11C2C5;
	fma.rn.f32 	%f10, %f9, %f6, 0f31C296AE;
	fma.rn.f32 	%f11, %f10, %f6, 0f3535FFFE;
	fma.rn.f32 	%f12, %f11, %f6, 0f38638F95;
	fma.rn.f32 	%f13, %f12, %f6, 0f3B2AAA97;
	fma.rn.f32 	%f14, %f13, %f6, 0f3D800001;
	mul.f32 	%f15, %f6, %f14;
	mul.f32 	%f16, %f5, 0f3F000000;
	fma.rn.f32 	%f53, %f5, %f15, %f16;
$L__BB1_3:
	cvta.to.global.u64 	%rd2, %rd1;
	st.global.f32 	[%rd2], %f53;
	ret;

}
	// .globl	_Z9_erfcinvfPff
.visible .entry _Z9_erfcinvfPff(
	.param .u64 .ptr .align 1 _Z9_erfcinvfPff_param_0,
	.param .f32 _Z9_erfcinvfPff_param_1
)
{
	.reg .pred 	%p<6>;
	.reg .b32 	%f<37>;
	.reg .b64 	%rd<3>;

	ld.param.u64 	%rd1, [_Z9_erfcinvfPff_param_0];
	ld.param.f32 	%f6, [_Z9_erfcinvfPff_param_1];
	neg.f32 	%f1, %f6;
	mov.f32 	%f7, 0f40000000;
	add.rn.f32 	%f2, %f7, %f1;
	setp.ltu.f32 	%p1, %f6, 0f3B5ED289;
	setp.gtu.f32 	%p2, %f6, 0f3FFF9097;
	or.pred  	%p3, %p1, %p2;
	@%p3 bra 	$L__BB2_2;
	mul.rn.f32 	%f24, %f2, %f6;
	lg2.approx.ftz.f32 	%f25, %f24;
	neg.f32 	%f26, %f25;
	fma.rn.f32 	%f27, %f25, 0f2F8A6370, 0f3221F645;
	fma.rn.f32 	%f28, %f27, %f26, 0fB4016FDA;
	fma.rn.f32 	%f29, %f28, %f26, 0f3468F846;
	fma.rn.f32 	%f30, %f29, %f26, 0f370742AA;
	fma.rn.f32 	%f31, %f30, %f26, 0fB804DB4D;
	fma.rn.f32 	%f32, %f31, %f26, 0fBA4AFEA1;
	fma.rn.f32 	%f33, %f32, %f26, 0f3BB5C027;
	fma.rn.f32 	%f34, %f33, %f26, 0f3E24AE0F;
	fma.rn.f32 	%f35, %f34, %f26, 0f3F62DFC4;
	fma.rn.f32 	%f36, %f35, %f1, %f35;
	bra.uni 	$L__BB2_3;
$L__BB2_2:
	setp.gt.f32 	%p4, %f6, 0f3F800000;
	selp.f32 	%f8, %f2, %f6, %p4;
	lg2.approx.f32 	%f9, %f8;
	neg.f32 	%f10, %f9;
	rsqrt.approx.ftz.f32 	%f11, %f10;
	fma.rn.f32 	%f12, %f11, 0fC27C73F1, 0f42FEF829;
	fma.rn.f32 	%f13, %f12, %f11, 0fC2E4361C;
	fma.rn.f32 	%f14, %f13, %f11, 0f42714D9B;
	fma.rn.f32 	%f15, %f14, %f11, 0fC1AE51B3;
	fma.rn.f32 	%f16, %f15, %f11, 0f40CEF504;
	fma.rn.f32 	%f17, %f16, %f11, 0fBFEA9E05;
	fma.rn.f32 	%f18, %f17, %f11, 0fBCF871F4;
	fma.rn.f32 	%f19, %f18, %f11, 0f3F553775;
	mul.f32 	%f20, %f11, %f10;
	setp.eq.f32 	%p5, %f9, 0fFF800000;
	selp.f32 	%f21, 0f7F800000, %f20, %p5;
	neg.f32 	%f22, %f21;
	selp.f32 	%f23, %f22, %f21, %p4;
	mul.rn.f32 	%f36, %f19, %f23;
$L__BB2_3:
	cvta.to.global.u64 	%rd2, %rd1;
	st.global.f32 	[%rd2], %f36;
	ret;

}
	// .globl	_Z8_erfinvfPff
.visible .entry _Z8_erfinvfPff(
	.param .u64 .ptr .align 1 _Z8_erfinvfPff_param_0,
	.param .f32 _Z8_erfinvfPff_param_1
)
{
	.reg .pred 	%p<3>;
	.reg .b32 	%f<28>;
	.reg .b64 	%rd<3>;

	ld.param.u64 	%rd1, [_Z8_erfinvfPff_param_0];
	ld.param.f32 	%f6, [_Z8_erfinvfPff_param_1];
	neg.f32 	%f7, %f6;
	fma.rn.f32 	%f8, %f6, %f7, 0f3F800000;
	lg2.approx.ftz.f32 	%f1, %f8;
	neg.f32 	%f2, %f1;
	fma.rn.f32 	%f9, %f1, 0f2F8A6370, 0f3221F645;
	fma.rn.f32 	%f10, %f9, %f2, 0fB4016FDA;
	fma.rn.f32 	%f11, %f10, %f2, 0f3468F846;
	fma.rn.f32 	%f12, %f11, %f2, 0f370742AA;
	fma.rn.f32 	%f13, %f12, %f2, 0fB804DB4D;
	fma.rn.f32 	%f14, %f13, %f2, 0fBA4AFEA1;
	fma.rn.f32 	%f15, %f14, %f2, 0f3BB5C027;
	fma.rn.f32 	%f16, %f15, %f2, 0f3E24AE0F;
	fma.rn.f32 	%f17, %f16, %f2, 0f3F62DFC4;
	mul.f32 	%f27, %f6, %f17;
	setp.geu.f32 	%p1, %f1, 0fC1033333;
	@%p1 bra 	$L__BB3_2;
	rsqrt.approx.ftz.f32 	%f18, %f2;
	fma.rn.f32 	%f19, %f18, 0fBF1704A1, 0fBF29BAA5;
	fma.rn.f32 	%f20, %f19, %f18, 0f3FCC6ADC;
	fma.rn.f32 	%f21, %f20, %f18, 0fBF2CDAED;
	fma.rn.f32 	%f22, %f21, %f18, 0fBDC30537;
	fma.rn.f32 	%f23, %f22, %f18, 0f3F55D9B9;
	mul.f32 	%f24, %f18, %f2;
	mul.f32 	%f25, %f24, %f23;
	setp.eq.f32 	%p2, %f1, 0fFF800000;
	selp.f32 	%f26, 0f7F800000, %f25, %p2;
	copysign.f32 	%f27, %f6, %f26;
$L__BB3_2:
	cvta.to.global.u64 	%rd2, %rd1;
	st.global.f32 	[%rd2], %f27;
	ret;

}
	// .globl	_Z4_j0fPff
.visible .entry _Z4_j0fPff(
	.param .u64 .ptr .align 1 _Z4_j0fPff_param_0,
	.param .f32 _Z4_j0fPff_param_1
)
{
	.local .align 4 .b8 	__local_depot4[28];
	.reg .b64 	%SP;
	.reg .b64 	%SPL;
	.reg .pred 	%p<11>;
	.reg .b32 	%r<43>;
	.reg .b32 	%f<76>;
	.reg .b64 	%rd<23>;
	.reg .b64 	%fd<3>;

	mov.u64 	%SPL, __local_depot4;
	ld.param.u64 	%rd9, [_Z4_j0fPff_param_0];
	ld.param.f32 	%f12, [_Z4_j0fPff_param_1];
	add.u64 	%rd1, %SPL, 0;
	abs.f32 	%f1, %f12;
	setp.gtu.f32 	%p1, %f1, 0f41000000;
	@%p1 bra 	$L__BB4_2;
	add.f32 	%f13, %f1, 0fC019E8A9;
	add.f32 	%f14, %f13, 0fB3E971B3;
	fma.rn.f32 	%f15, %f14, 0fA6B3B8E7, 0fA9ACA9B3;
	fma.rn.f32 	%f16, %f15, %f14, 0f2C3F0E18;
	fma.rn.f32 	%f17, %f16, %f14, 0fACD41781;
	fma.rn.f32 	%f18, %f17, %f14, 0fAFE90F38;
	fma.rn.f32 	%f19, %f18, %f14, 0f3020305B;
	fma.rn.f32 	%f20, %f19, %f14, 0f33797143;
	fma.rn.f32 	%f21, %f20, %f14, 0f30F76F85;
	fma.rn.f32 	%f22, %f21, %f14, 0fB6B6DFC6;
	fma.rn.f32 	%f23, %f22, %f14, 0fB6F665C9;
	fma.rn.f32 	%f24, %f23, %f14, 0f399E2DEB;
	fma.rn.f32 	%f25, %f24, %f14, 0f3A4AE334;
	fma.rn.f32 	%f26, %f25, %f14, 0fBBEEAA1B;
	fma.rn.f32 	%f27, %f26, %f14, 0fBCDA7747;
	mul.f32 	%f28, %f14, %f27;
	add.f32 	%f29, %f1, 0fC0B0A47B;
	add.f32 	%f30, %f29, 0f339A7A37;
	mul.f32 	%f31, %f30, %f28;
	add.f32 	%f32, %f1, 0fC10A75AB;
	add.f32 	%f33, %f32, 0fB4CCCDED;
	mul.f32 	%f75, %f33, %f31;
	bra.uni 	$L__BB4_12;
$L__BB4_2:
	abs.f32 	%f35, %f1;
	setp.eq.f32 	%p2, %f35, 0f7F800000;
	mov.f32 	%f75, 0f00000000;
	@%p2 bra 	$L__BB4_12;
	rcp.approx.ftz.f32 	%f36, %f1;
	mul.f32 	%f37, %f36, %f36;
	fma.rn.f32 	%f38, %f37, 0f4056FE93, 0fBF03B7C2;
	fma.rn.f32 	%f39, %f38, %f37, 0f3DD3B3F3;
	fma.rn.f32 	%f40, %f39, %f37, 0fBD7FFFB6;
	fma.rn.f32 	%f41, %f40, %f37, 0f3F800000;
	fma.rn.f32 	%f42, %f37, 0f3F91E009, 0fBE52412D;
	fma.rn.f32 	%f43, %f42, %f37, 0f3D854ED1;
	fma.rn.f32 	%f44, %f43, %f37, 0fBDFFFFFF;
	fma.rn.f32 	%f3, %f44, %f36, %f1;
	rsqrt.approx.f32 	%f45, %f1;
	mul.f32 	%f46, %f45, 0f3F4C422A;
	mul.f32 	%f4, %f41, %f46;
	mul.f32 	%f47, %f3, 0f3F22F983;
	cvt.rni.s32.f32 	%r42, %f47;
	cvt.rn.f32.s32 	%f48, %r42;
	fma.rn.f32 	%f49, %f48, 0fBFC90FDA, %f3;
	fma.rn.f32 	%f50, %f48, 0fB3A22168, %f49;
	fma.rn.f32 	%f74, %f48, 0fA7C234C5, %f50;
	abs.f32 	%f6, %f3;
	setp.ltu.f32 	%p3, %f6, 0f47CE4780;
	@%p3 bra 	$L__BB4_11;
	setp.neu.f32 	%p4, %f6, 0f7F800000;
	@%p4 bra 	$L__BB4_6;
	mov.f32 	%f53, 0f00000000;
	mul.rn.f32 	%f74, %f3, %f53;
	mov.b32 	%r42, 0;
	bra.uni 	$L__BB4_11;
$L__BB4_6:
	mov.b32 	%r2, %f3;
	shl.b32 	%r16, %r2, 8;
	or.b32  	%r3, %r16, -2147483648;
	mov.b64 	%rd22, 0;
	mov.b32 	%r39, 0;
	mov.u64 	%rd20, __cudart_i2opi_f;
	mov.u64 	%rd21, %rd1;
$L__BB4_7:
	.pragma "nounroll";
	ld.global.nc.u32 	%r17, [%rd20];
	mad.wide.u32 	%rd13, %r17, %r3, %rd22;
	shr.u64 	%rd22, %rd13, 32;
	st.local.u32 	[%rd21], %rd13;
	add.s32 	%r39, %r39, 1;
	add.s64 	%rd21, %rd21, 4;
	add.s64 	%rd20, %rd20, 4;
	setp.ne.s32 	%p5, %r39, 6;
	@%p5 bra 	$L__BB4_7;
	shr.u32 	%r18, %r2, 23;
	st.local.u32 	[%rd1+24], %rd22;
	and.b32  	%r6, %r18, 31;
	and.b32  	%r19, %r18, 224;
	add.s32 	%r20, %r19, -128;
	shr.u32 	%r21, %r20, 5;
	mul.wide.u32 	%rd14, %r21, 4;
	sub.s64 	%rd8, %rd1, %rd14;
	ld.local.u32 	%r40, [%rd8+24];
	ld.local.u32 	%r41, [%rd8+20];
	setp.eq.s32 	%p6, %r6, 0;
	@%p6 bra 	$L__BB4_10;
	shf.l.wrap.b32 	%r40, %r41, %r40, %r6;
	ld.local.u32 	%r22, [%rd8+16];
	shf.l.wrap.b32 	%r41, %r22, %r41, %r6;
$L__BB4_10:
	shr.u32 	%r23, %r40, 30;
	shf.l.wrap.b32 	%r24, %r41, %r40, 2;
	shl.b32 	%r25, %r41, 2;
	shr.u32 	%r26, %r24, 31;
	add.s32 	%r27, %r26, %r23;
	neg.s32 	%r28, %r27;
	setp.lt.s32 	%p7, %r2, 0;
	selp.b32 	%r42, %r28, %r27, %p7;
	xor.b32  	%r29, %r24, %r2;
	shr.s32 	%r30, %r24, 31;
	xor.b32  	%r31, %r30, %r24;
	xor.b32  	%r32, %r30, %r25;
	cvt.u64.u32 	%rd15, %r31;
	shl.b64 	%rd16, %rd15, 32;
	cvt.u64.u32 	%rd17, %r32;
	or.b64  	%rd18, %rd16, %rd17;
	cvt.rn.f64.s64 	%fd1, %rd18;
	mul.f64 	%fd2, %fd1, 0d3BF921FB54442D19;
	cvt.rn.f32.f64 	%f51, %fd2;
	neg.f32 	%f52, %f51;
	setp.lt.s32 	%p8, %r29, 0;
	selp.f32 	%f74, %f52, %f51, %p8;
$L__BB4_11:
	and.b32  	%r34, %r42, 3;
	cvt.rn.f32.u32 	%f54, %r34;
	fma.rn.f32 	%f55, %f54, 0f3FC90FDB, 0fBF490FDB;
	add.f32 	%f56, %f74, %f55;
	mul.f32 	%f57, %f56, 0f3F22F983;
	cvt.rni.s32.f32 	%r35, %f57;
	cvt.rn.f32.s32 	%f58, %r35;
	fma.rn.f32 	%f59, %f58, 0fBFC90FDA, %f56;
	fma.rn.f32 	%f60, %f58, 0fB3A22168, %f59;
	add.s32 	%r36, %r35, 1;
	mul.rn.f32 	%f61, %f60, %f60;
	and.b32  	%r37, %r35, 1;
	setp.eq.b32 	%p9, %r37, 1;
	selp.f32 	%f62, %f60, 0f3F800000, %p9;
	fma.rn.f32 	%f63, %f61, %f62, 0f00000000;
	fma.rn.f32 	%f64, %f61, 0f37CBAC00, 0fBAB607ED;
	selp.f32 	%f65, 0fB94D4153, %f64, %p9;
	selp.f32 	%f66, 0f3C0885E4, 0f3D2AAABB, %p9;
	fma.rn.f32 	%f67, %f65, %f61, %f66;
	selp.f32 	%f68, 0fBE2AAAA8, 0fBEFFFFFF, %p9;
	fma.rn.f32 	%f69, %f67, %f61, %f68;
	fma.rn.f32 	%f70, %f69, %f63, %f62;
	and.b32  	%r38, %r36, 2;
	setp.eq.s32 	%p10, %r38, 0;
	mov.f32 	%f71, 0f00000000;
	sub.f32 	%f72, %f71, %f70;
	selp.f32 	%f73, %f70, %f72, %p10;
	mul.f32 	%f75, %f4, %f73;
$L__BB4_12:
	cvta.to.global.u64 	%rd19, %rd9;
	st.global.f32 	[%rd19], %f75;
	ret;

}
	// .globl	_Z4_j1fPff
.visible .entry _Z4_j1fPff(
	.param .u64 .ptr .align 1 _Z4_j1fPff_param_0,
	.param .f32 _Z4_j1fPff_param_1
)
{
	.local .align 4 .b8 	__local_depot5[28];
	.reg .b64 	%SP;
	.reg .b64 	%SPL;
	.reg .pred 	%p<13>;
	.reg .b32 	%r<43>;
	.reg .b32 	%f<77>;
	.reg .b64 	%rd<23>;
	.reg .b64 	%fd<3>;

	mov.u64 	%SPL, __local_depot5;
	ld.param.u64 	%rd9, [_Z4_j1fPff_param_0];
	ld.param.f32 	%f12, [_Z4_j1fPff_param_1];
	add.u64 	%rd1, %SPL, 0;
	abs.f32 	%f1, %f12;
	setp.gtu.f32 	%p1, %f1, 0f41000000;
	@%p1 bra 	$L__BB5_2;
	add.f32 	%f13, %f1, 0fC0753AAC;
	add.f32 	%f14, %f13, 0f33A5090F;
	fma.rn.f32 	%f15, %f14, 0f29AF3463, 0f2B81BF42;
	fma.rn.f32 	%f16, %f15, %f14, 0fADE21EC1;
	fma.rn.f32 	%f17, %f16, %f14, 0fAF5DDEFF;
	fma.rn.f32 	%f18, %f17, %f14, 0f319B0C9D;
	fma.rn.f32 	%f19, %f18, %f14, 0f32E81173;
	fma.rn.f32 	%f20, %f19, %f14, 0fB50F8DC8;
	fma.rn.f32 	%f21, %f20, %f14, 0fB61E653D;
	fma.rn.f32 	%f22, %f21, %f14, 0f382CD9C5;
	fma.rn.f32 	%f23, %f22, %f14, 0f38F9EB10;
	fma.rn.f32 	%f24, %f23, %f14, 0fBAECEB9C;
	fma.rn.f32 	%f25, %f24, %f14, 0fBB276FFD;
	fma.rn.f32 	%f26, %f25, %f14, 0f3D073993;
	add.f32 	%f27, %f1, 0fC0E07FB0;
	add.f32 	%f28, %f27, 0f3444B8DB;
	mul.f32 	%f29, %f28, %f26;
	mul.f32 	%f30, %f14, %f29;
	mul.f32 	%f76, %f1, %f30;
	bra.uni 	$L__BB5_12;
$L__BB5_2:
	abs.f32 	%f32, %f1;
	setp.eq.f32 	%p2, %f32, 0f7F800000;
	mov.f32 	%f76, 0f00000000;
	@%p2 bra 	$L__BB5_12;
	rcp.approx.ftz.f32 	%f33, %f1;
	mul.f32 	%f34, %f33, %f33;
	fma.rn.f32 	%f35, %f34, 0fC082CB37, 0f3F3FF7E9;
	fma.rn.f32 	%f36, %f35, %f34, 0fBE458BAE;
	fma.rn.f32 	%f37, %f36, %f34, 0f3E3FFF8B;
	fma.rn.f32 	%f3, %f37, %f34, 0f3F800000;
	fma.rn.f32 	%f38, %f34, 0fBFCA3BA2, 0f3EB914AD;
	fma.rn.f32 	%f39, %f38, %f34, 0fBE27F2EC;
	fma.rn.f32 	%f40, %f39, %f34, 0f3EBFFFFD;
	fma.rn.f32 	%f4, %f40, %f33, %f1;
	mul.f32 	%f41, %f4, 0f3F22F983;
	cvt.rni.s32.f32 	%r42, %f41;
	cvt.rn.f32.s32 	%f42, %r42;
	fma.rn.f32 	%f43, %f42, 0fBFC90FDA, %f4;
	fma.rn.f32 	%f44, %f42, 0fB3A22168, %f43;
	fma.rn.f32 	%f75, %f42, 0fA7C234C5, %f44;
	abs.f32 	%f6, %f4;
	setp.ltu.f32 	%p3, %f6, 0f47CE4780;
	@%p3 bra 	$L__BB5_11;
	setp.neu.f32 	%p4, %f6, 0f7F800000;
	@%p4 bra 	$L__BB5_6;
	mov.f32 	%f47, 0f00000000;
	mul.rn.f32 	%f75, %f4, %f47;
	mov.b32 	%r42, 0;
	bra.uni 	$L__BB5_11;
$L__BB5_6:
	mov.b32 	%r2, %f4;
	shl.b32 	%r16, %r2, 8;
	or.b32  	%r3, %r16, -2147483648;
	mov.b64 	%rd22, 0;
	mov.b32 	%r39, 0;
	mov.u64 	%rd20, __cudart_i2opi_f;
	mov.u64 	%rd21, %rd1;
$L__BB5_7:
	.pragma "nounroll";
	ld.global.nc.u32 	%r17, [%rd20];
	mad.wide.u32 	%rd13, %r17, %r3, %rd22;
	shr.u64 	%rd22, %rd13, 32;
	st.local.u32 	[%rd21], %rd13;
	add.s32 	%r39, %r39, 1;
	add.s64 	%rd21, %rd21, 4;
	add.s64 	%rd20, %rd20, 4;
	setp.ne.s32 	%p5, %r39, 6;
	@%p5 bra 	$L__BB5_7;
	shr.u32 	%r18, %r2, 23;
	st.local.u32 	[%rd1+24], %rd22;
	and.b32  	%r6, %r18, 31;
	and.b32  	%r19, %r18, 224;
	add.s32 	%r20, %r19, -128;
	shr.u32 	%r21, %r20, 5;
	mul.wide.u32 	%rd14, %r21, 4;
	sub.s64 	%rd8, %rd1, %rd14;
	ld.local.u32 	%r40, [%rd8+24];
	ld.local.u32 	%r41, [%rd8+20];
	setp.eq.s32 	%p6, %r6, 0;
	@%p6 bra 	$L__BB5_10;
	shf.l.wrap.b32 	%r40, %r41, %r40, %r6;
	ld.local.u32 	%r22, [%rd8+16];
	shf.l.wrap.b32 	%r41, %r22, %r41, %r6;
$L__BB5_10:
	shr.u32 	%r23, %r40, 30;
	shf.l.wrap.b32 	%r24, %r41, %r40, 2;
	shl.b32 	%r25, %r41, 2;
	shr.u32 	%r26, %r24, 31;
	add.s32 	%r27, %r26, %r23;
	neg.s32 	%r28, %r27;
	setp.lt.s32 	%p7, %r2, 0;
	selp.b32 	%r42, %r28, %r27, %p7;
	xor.b32  	%r29, %r24, %r2;
	shr.s32 	%r30, %r24, 31;
	xor.b32  	%r31, %r30, %r24;
	xor.b32  	%r32, %r30, %r25;
	cvt.u64.u32 	%rd15, %r31;
	shl.b64 	%rd16, %rd15, 32;
	cvt.u64.u32 	%rd17, %r32;
	or.b64  	%rd18, %rd16, %rd17;
	cvt.rn.f64.s64 	%fd1, %rd18;
	mul.f64 	%fd2, %fd1, 0d3BF921FB54442D19;
	cvt.rn.f32.f64 	%f45, %fd2;
	neg.f32 	%f46, %f45;
	setp.lt.s32 	%p8, %r29, 0;
	selp.f32 	%f75, %f46, %f45, %p8;
$L__BB5_11:
	and.b32  	%r34, %r42, 3;
	cvt.rn.f32.u32 	%f48, %r34;
	fma.rn.f32 	%f49, %f48, 0f3FC90FDB, 0fC016CBE4;
	add.f32 	%f50, %f75, %f49;
	mul.f32 	%f51, %f50, 0f3F22F983;
	cvt.rni.s32.f32 	%r35, %f51;
	cvt.rn.f32.s32 	%f52, %r35;
	fma.rn.f32 	%f53, %f52, 0fBFC90FDA, %f50;
	fma.rn.f32 	%f54, %f52, 0fB3A22168, %f53;
	add.s32 	%r36, %r35, 1;
	mul.rn.f32 	%f55, %f54, %f54;
	and.b32  	%r37, %r35, 1;
	setp.eq.b32 	%p9, %r37, 1;
	selp.f32 	%f56, %f54, 0f3F800000, %p9;
	fma.rn.f32 	%f57, %f55, %f56, 0f00000000;
	fma.rn.f32 	%f58, %f55, 0f37CBAC00, 0fBAB607ED;
	selp.f32 	%f59, 0fB94D4153, %f58, %p9;
	selp.f32 	%f60, 0f3C0885E4, 0f3D2AAABB, %p9;
	fma.rn.f32 	%f61, %f59, %f55, %f60;
	selp.f32 	%f62, 0fBE2AAAA8, 0fBEFFFFFF, %p9;
	fma.rn.f32 	%f63, %f61, %f55, %f62;
	fma.rn.f32 	%f64, %f63, %f57, %f56;
	and.b32  	%r38, %r36, 2;
	setp.eq.s32 	%p10, %r38, 0;
	mov.f32 	%f65, 0f00000000;
	sub.f32 	%f66, %f65, %f64;
	selp.f32 	%f67, %f64, %f66, %p10;
	rsqrt.approx.f32 	%f68, %f1;
	mul.f32 	%f69, %f68, 0f3F4C422A;
	mul.f32 	%f70, %f3, %f69;
	mul.f32 	%f76, %f70, %f67;
$L__BB5_12:
	cvta.to.global.u64 	%rd19, %rd9;
	setp.lt.f32 	%p11, %f12, 0f00000000;
	neg.f32 	%f71, %f76;
	selp.f32 	%f72, %f71, %f76, %p11;
	setp.lt.f32 	%p12, %f1, 0f0DA24260;
	copysign.f32 	%f73, %f12, %f72;
	selp.f32 	%f74, %f73, %f72, %p12;
	st.global.f32 	[%rd19], %f74;
	ret;

}
	// .globl	_Z9_normcdffPff
.visible .entry _Z9_normcdffPff(
	.param .u64 .ptr .align 1 _Z9_normcdffPff_param_0,
	.param .f32 _Z9_normcdffPff_param_1
)
{
	.reg .pred 	%p<6>;
	.reg .b32 	%r<3>;
	.reg .b32 	%f<71>;
	.reg .b64 	%rd<3>;

	ld.param.u64 	%rd1, [_Z9_normcdffPff_param_0];
	ld.param.f32 	%f7, [_Z9_normcdffPff_param_1];
	abs.f32 	%f8, %f7;
	setp.gt.f32 	%p1, %f8, 0f41680000;
	mov.f32 	%f9, 0f41680000;
	copysign.f32 	%f10, %f7, %f9;
	selp.f32 	%f11, %f10, %f7, %p1;
	mov.f32 	%f12, 0fBF3504F3;
	mul.rn.f32 	%f1, %f11, %f12;
	neg.f32 	%f13, %f1;
	fma.rn.f32 	%f14, %f11, 0fBF3504F3, %f13;
	fma.rn.f32 	%f2, %f11, 0fB24FE77A, %f14;
	add.rn.f32 	%f3, %f1, %f2;
	abs.f32 	%f15, %f3;
	add.f32 	%f16, %f15, 0fC0800000;
	add.f32 	%f17, %f15, 0f40800000;
	rcp.approx.ftz.f32 	%f18, %f17;
	mul.rn.f32 	%f19, %f16, %f18;
	add.f32 	%f20, %f19, 0f3F800000;
	fma.rn.f32 	%f21, %f20, 0fC0800000, %f15;
	neg.f32 	%f22, %f19;
	fma.rn.f32 	%f23, %f22, %f15, %f21;
	fma.rn.f32 	%f24, %f18, %f23, %f19;
	fma.rn.f32 	%f25, %f24, 0f3A69A091, 0f3BE6E05B;
	fma.rn.f32 	%f26, %f25, %f24, 0fBC81FB4B;
	fma.rn.f32 	%f27, %f26, %f24, 0f3D15373B;
	fma.rn.f32 	%f28, %f27, %f24, 0fBD887C5A;
	fma.rn.f32 	%f29, %f28, %f24, 0f3DC021D5;
	fma.rn.f32 	%f30, %f29, %f24, 0fBDCED424;
	fma.rn.f32 	%f31, %f30, %f24, 0f3D8B74DE;
	fma.rn.f32 	%f32, %f31, %f24, 0f3C7BF170;
	fma.rn.f32 	%f33, %f32, %f24, 0fBE0EF8D4;
	fma.rn.f32 	%f34, %f33, %f24, 0f3F9DD2C9;
	fma.rn.f32 	%f35, %f15, 0f40000000, 0f3F800000;
	rcp.approx.ftz.f32 	%f36, %f35;
	mul.rn.f32 	%f37, %f34, %f36;
	mul.f32 	%f38, %f37, 0fC0000000;
	fma.rn.f32 	%f39, %f15, %f38, %f34;
	sub.f32 	%f40, %f39, %f37;
	fma.rn.f32 	%f41, %f40, %f36, %f37;
	neg.f32 	%f42, %f15;
	mul.f32 	%f43, %f15, %f42;
	mov.f32 	%f44, 0f3FB8AA3B;
	mul.rn.f32 	%f45, %f43, %f44;
	cvt.rzi.f32.f32 	%f46, %f45;
	abs.f32 	%f47, %f46;
	setp.gt.f32 	%p2, %f47, 0f42FC0000;
	mov.f32 	%f48, 0f42FC0000;
	copysign.f32 	%f49, %f46, %f48;
	selp.f32 	%f50, %f49, %f46, %p2;
	fma.rn.f32 	%f51, %f50, 0fBF317218, %f43;
	fma.rn.f32 	%f52, %f50, 0f3102E308, %f51;
	mul.f32 	%f53, %f52, 0f3FB8AA3B;
	add.f32 	%f54, %f50, 0f4B40007F;
	mov.b32 	%r1, %f54;
	shl.b32 	%r2, %r1, 23;
	mov.b32 	%f55, %r2;
	ex2.approx.ftz.f32 	%f56, %f53;
	mul.f32 	%f57, %f56, %f55;
	neg.f32 	%f58, %f43;
	fma.rn.f32 	%f59, %f42, %f15, %f58;
	fma.rn.f32 	%f60, %f57, %f59, %f57;
	mul.f32 	%f61, %f41, %f60;
	setp.gt.f32 	%p3, %f15, 0f4120E148;
	selp.f32 	%f62, 0f00000000, %f61, %p3;
	setp.lt.f32 	%p4, %f3, 0f00000000;
	mov.f32 	%f63, 0f40000000;
	sub.f32 	%f64, %f63, %f62;
	selp.f32 	%f70, %f64, %f62, %p4;
	setp.geu.f32 	%p5, %f11, 0fBF800000;
	@%p5 bra 	$L__BB6_2;
	sub.f32 	%f65, %f1, %f3;
	add.rn.f32 	%f66, %f65, %f2;
	mul.f32 	%f67, %f3, 0fC0000000;
	mul.f32 	%f68, %f67, %f70;
	fma.rn.f32 	%f70, %f68, %f66, %f70;
$L__BB6_2:
	cvta.to.global.u64 	%rd2, %rd1;
	mul.f32 	%f69, %f70, 0f3F000000;
	st.global.f32 	[%rd2], %f69;
	ret;

}
	// .globl	_Z12_normcdfinvfPff
.visible .entry _Z12_normcdfinvfPff(
	.param .u64 .ptr .align 1 _Z12_normcdfinvfPff_param_0,
	.param .f32 _Z12_normcdfinvfPff_param_1
)
{
	.reg .pred 	%p<6>;
	.reg .b32 	%f<39>;
	.reg .b64 	%rd<3>;

	ld.param.u64 	%rd1, [_Z12_normcdfinvfPff_param_0];
	ld.param.f32 	%f7, [_Z12_normcdfinvfPff_param_1];
	add.f32 	%f1, %f7, %f7;
	neg.f32 	%f2, %f1;
	mov.f32 	%f8, 0f40000000;
	add.rn.f32 	%f3, %f8, %f2;
	setp.ltu.f32 	%p1, %f1, 0f3B5ED289;
	setp.gtu.f32 	%p2, %f1, 0f3FFF9097;
	or.pred  	%p3, %p1, %p2;
	@%p3 bra 	$L__BB7_2;
	mul.rn.f32 	%f25, %f3, %f1;
	lg2.approx.ftz.f32 	%f26, %f25;
	neg.f32 	%f27, %f26;
	fma.rn.f32 	%f28, %f26, 0f2F8A6370, 0f3221F645;
	fma.rn.f32 	%f29, %f28, %f27, 0fB4016FDA;
	fma.rn.f32 	%f30, %f29, %f27, 0f3468F846;
	fma.rn.f32 	%f31, %f30, %f27, 0f370742AA;
	fma.rn.f32 	%f32, %f31, %f27, 0fB804DB4D;
	fma.rn.f32 	%f33, %f32, %f27, 0fBA4AFEA1;
	fma.rn.f32 	%f34, %f33, %f27, 0f3BB5C027;
	fma.rn.f32 	%f35, %f34, %f27, 0f3E24AE0F;
	fma.rn.f32 	%f36, %f35, %f27, 0f3F62DFC4;
	fma.rn.f32 	%f38, %f36, %f2, %f36;
	bra.uni 	$L__BB7_3;
$L__BB7_2:
	setp.gt.f32 	%p4, %f1, 0f3F800000;
	selp.f32 	%f9, %f3, %f1, %p4;
	lg2.approx.f32 	%f10, %f9;
	neg.f32 	%f11, %f10;
	rsqrt.approx.ftz.f32 	%f12, %f11;
	fma.rn.f32 	%f13, %f12, 0fC27C73F1, 0f42FEF829;
	fma.rn.f32 	%f14, %f13, %f12, 0fC2E4361C;
	fma.rn.f32 	%f15, %f14, %f12, 0f42714D9B;
	fma.rn.f32 	%f16, %f15, %f12, 0fC1AE51B3;
	fma.rn.f32 	%f17, %f16, %f12, 0f40CEF504;
	fma.rn.f32 	%f18, %f17, %f12, 0fBFEA9E05;
	fma.rn.f32 	%f19, %f18, %f12, 0fBCF871F4;
	fma.rn.f32 	%f20, %f19, %f12, 0f3F553775;
	mul.f32 	%f21, %f12, %f11;
	setp.eq.f32 	%p5, %f10, 0fFF800000;
	selp.f32 	%f22, 0f7F800000, %f21, %p5;
	neg.f32 	%f23, %f22;
	selp.f32 	%f24, %f23, %f22, %p4;
	mul.rn.f32 	%f38, %f20, %f24;
$L__BB7_3:
	cvta.to.global.u64 	%rd2, %rd1;
	fma.rn.f32 	%f37, %f38, 0fBFB504F3, 0f00000000;
	st.global.f32 	[%rd2], %f37;
	ret;

}
	// .globl	_Z11setVecValuePff
.visible .entry _Z11setVecValuePff(
	.param .u64 .ptr .align 1 _Z11setVecValuePff_param_0,
	.param .f32 _Z11setVecValuePff_param_1
)
{
	.reg .b32 	%f<2>;
	.reg .b64 	%rd<3>;

	ld.param.u64 	%rd1, [_Z11setVecValuePff_param_0];
	ld.param.f32 	%f1, [_Z11setVecValuePff_param_1];
	cvta.to.global.u64 	%rd2, %rd1;
	st.global.f32 	[%rd2], %f1;
	ret;

}
	// .globl	_Z6_normfPfiPKf
.visible .entry _Z6_normfPfiPKf(
	.param .u64 .ptr .align 1 _Z6_normfPfiPKf_param_0,
	.param .u32 _Z6_normfPfiPKf_param_1,
	.param .u64 .ptr .align 1 _Z6_normfPfiPKf_param_2
)
{
	.reg .pred 	%p<67>;
	.reg .b32 	%r<99>;
	.reg .b32 	%f<226>;
	.reg .b64 	%rd<28>;

	ld.param.u64 	%rd11, [_Z6_normfPfiPKf_param_0];
	ld.param.u32 	%r37, [_Z6_normfPfiPKf_param_1];
	ld.param.u64 	%rd12, [_Z6_normfPfiPKf_param_2];
	cvta.to.global.u64 	%rd1, %rd12;
	ld.global.f32 	%f29, [%rd1];
	abs.f32 	%f217, %f29;
	setp.lt.s32 	%p1, %r37, 2;
	@%p1 bra 	$L__BB9_14;
	add.s32 	%r1, %r37, -1;
	add.s32 	%r39, %r37, -2;
	and.b32  	%r2, %r1, 15;
	setp.lt.u32 	%p2, %r39, 15;
	mov.b32 	%r88, 1;
	@%p2 bra 	$L__BB9_5;
	and.b32  	%r41, %r1, -16;
	neg.s32 	%r86, %r41;
	add.s64 	%rd25, %rd1, 32;
	mov.b32 	%r85, 0;
$L__BB9_3:
	.pragma "nounroll";
	ld.global.f32 	%f31, [%rd25+-28];
	abs.f32 	%f32, %f31;
	max.f32 	%f33, %f32, %f217;
	ld.global.f32 	%f34, [%rd25+-24];
	abs.f32 	%f35, %f34;
	max.f32 	%f36, %f35, %f33;
	ld.global.f32 	%f37, [%rd25+-20];
	abs.f32 	%f38, %f37;
	max.f32 	%f39, %f38, %f36;
	ld.global.f32 	%f40, [%rd25+-16];
	abs.f32 	%f41, %f40;
	max.f32 	%f42, %f41, %f39;
	ld.global.f32 	%f43, [%rd25+-12];
	abs.f32 	%f44, %f43;
	max.f32 	%f45, %f44, %f42;
	ld.global.f32 	%f46, [%rd25+-8];
	abs.f32 	%f47, %f46;
	max.f32 	%f48, %f47, %f45;
	ld.global.f32 	%f49, [%rd25+-4];
	abs.f32 	%f50, %f49;
	max.f32 	%f51, %f50, %f48;
	ld.global.f32 	%f52, [%rd25];
	abs.f32 	%f53, %f52;
	max.f32 	%f54, %f53, %f51;
	ld.global.f32 	%f55, [%rd25+4];
	abs.f32 	%f56, %f55;
	max.f32 	%f57, %f56, %f54;
	ld.global.f32 	%f58, [%rd25+8];
	abs.f32 	%f59, %f58;
	max.f32 	%f60, %f59, %f57;
	ld.global.f32 	%f61, [%rd25+12];
	abs.f32 	%f62, %f61;
	max.f32 	%f63, %f62, %f60;
	ld.global.f32 	%f64, [%rd25+16];
	abs.f32 	%f65, %f64;
	max.f32 	%f66, %f65, %f63;
	ld.global.f32 	%f67, [%rd25+20];
	abs.f32 	%f68, %f67;
	max.f32 	%f69, %f68, %f66;
	ld.global.f32 	%f70, [%rd25+24];
	abs.f32 	%f71, %f70;
	max.f32 	%f72, %f71, %f69;
	ld.global.f32 	%f73, [%rd25+28];
	abs.f32 	%f74, %f73;
	max.f32 	%f75, %f74, %f72;
	ld.global.f32 	%f76, [%rd25+32];
	abs.f32 	%f77, %f76;
	max.f32 	%f217, %f77, %f75;
	add.s32 	%r86, %r86, 16;
	add.s32 	%r85, %r85, 16;
	add.s64 	%rd25, %rd25, 64;
	setp.ne.s32 	%p3, %r86, 0;
	@%p3 bra 	$L__BB9_3;
	add.s32 	%r88, %r85, 1;
$L__BB9_5:
	setp.eq.s32 	%p4, %r2, 0;
	@%p4 bra 	$L__BB9_14;
	and.b32  	%r10, %r1, 7;
	setp.lt.u32 	%p5, %r2, 8;
	@%p5 bra 	$L__BB9_8;
	mul.wide.u32 	%rd13, %r88, 4;
	add.s64 	%rd14, %rd1, %rd13;
	ld.global.f32 	%f79, [%rd14];
	abs.f32 	%f80, %f79;
	max.f32 	%f81, %f80, %f217;
	ld.global.f32 	%f82, [%rd14+4];
	abs.f32 	%f83, %f82;
	max.f32 	%f84, %f83, %f81;
	ld.global.f32 	%f85, [%rd14+8];
	abs.f32 	%f86, %f85;
	max.f32 	%f87, %f86, %f84;
	ld.global.f32 	%f88, [%rd14+12];
	abs.f32 	%f89, %f88;
	max.f32 	%f90, %f89, %f87;
	ld.global.f32 	%f91, [%rd14+16];
	abs.f32 	%f92, %f91;
	max.f32 	%f93, %f92, %f90;
	ld.global.f32 	%f94, [%rd14+20];
	abs.f32 	%f95, %f94;
	max.f32 	%f96, %f95, %f93;
	ld.global.f32 	%f97, [%rd14+24];
	abs.f32 	%f98, %f97;
	max.f32 	%f99, %f98, %f96;
	ld.global.f32 	%f100, [%rd14+28];
	abs.f32 	%f101, %f100;
	max.f32 	%f217, %f101, %f99;
	add.s32 	%r88, %r88, 8;
$L__BB9_8:
	setp.eq.s32 	%p6, %r10, 0;
	@%p6 bra 	$L__BB9_14;
	and.b32  	%r13, %r1, 3;
	setp.lt.u32 	%p7, %r10, 4;
	@%p7 bra 	$L__BB9_11;
	mul.wide.u32 	%rd15, %r88, 4;
	add.s64 	%rd16, %rd1, %rd15;
	ld.global.f32 	%f103, [%rd16];
	abs.f32 	%f104, %f103;
	max.f32 	%f105, %f104, %f217;
	ld.global.f32 	%f106, [%rd16+4];
	abs.f32 	%f107, %f106;
	max.f32 	%f108, %f107, %f105;
	ld.global.f32 	%f109, [%rd16+8];
	abs.f32 	%f110, %f109;
	max.f32 	%f111, %f110, %f108;
	ld.global.f32 	%f112, [%rd16+12];
	abs.f32 	%f113, %f112;
	max.f32 	%f217, %f113, %f111;
	add.s32 	%r88, %r88, 4;
$L__BB9_11:
	setp.eq.s32 	%p8, %r13, 0;
	@%p8 bra 	$L__BB9_14;
	mul.wide.u32 	%rd17, %r88, 4;
	add.s64 	%rd26, %rd1, %rd17;
	neg.s32 	%r90, %r13;
$L__BB9_13:
	.pragma "nounroll";
	ld.global.f32 	%f114, [%rd26];
	abs.f32 	%f115, %f114;
	max.f32 	%f217, %f115, %f217;
	add.s64 	%rd26, %rd26, 4;
	add.s32 	%r90, %r90, 1;
	setp.ne.s32 	%p9, %r90, 0;
	@%p9 bra 	$L__BB9_13;
$L__BB9_14:
	mov.b32 	%r42, %f217;
	and.b32  	%r19, %r42, -33554432;
	xor.b32  	%r43, %r19, 2122317824;
	mov.b32 	%f15, %r43;
	mul.f32 	%f16, %f217, %f15;
	setp.lt.s32 	%p10, %r37, 1;
	mov.f32 	%f225, 0f00000000;
	@%p10 bra 	$L__BB9_26;
	and.b32  	%r20, %r37, 7;
	setp.lt.u32 	%p11, %r37, 8;
	mov.f32 	%f225, 0f00000000;
	mov.b32 	%r93, 0;
	mov.u32 	%r96, %r93;
	@%p11 bra 	$L__BB9_18;
	and.b32  	%r96, %r37, 2147483640;
	add.s64 	%rd27, %rd1, 16;
	mov.f32 	%f225, 0f00000000;
	mov.b32 	%r93, 0;
	mov.u32 	%r92, %r93;
$L__BB9_17:
	.pragma "nounroll";
	ld.global.f32 	%f120, [%rd27+-16];
	abs.f32 	%f121, %f120;
	mul.f32 	%f122, %f121, %f15;
	setp.neu.f32 	%p12, %f122, %f16;
	setp.ne.s32 	%p13, %r92, %r93;
	or.pred  	%p14, %p12, %p13;
	fma.rn.f32 	%f124, %f122, %f122, %f225;
	selp.f32 	%f125, %f124, %f225, %p14;
	selp.u32 	%r46, 1, 0, %p14;
	add.s32 	%r47, %r93, %r46;
	ld.global.f32 	%f126, [%rd27+-12];
	abs.f32 	%f127, %f126;
	mul.f32 	%f128, %f127, %f15;
	setp.neu.f32 	%p15, %f128, %f16;
	add.s32 	%r48, %r92, 1;
	setp.ne.s32 	%p16, %r48, %r47;
	or.pred  	%p17, %p15, %p16;
	fma.rn.f32 	%f129, %f128, %f128, %f125;
	selp.f32 	%f130, %f129, %f125, %p17;
	selp.u32 	%r49, 1, 0, %p17;
	add.s32 	%r50, %r47, %r49;
	ld.global.f32 	%f131, [%rd27+-8];
	abs.f32 	%f132, %f131;
	mul.f32 	%f133, %f132, %f15;
	setp.neu.f32 	%p19, %f133, %f16;
	add.s32 	%r51, %r92, 2;
	setp.ne.s32 	%p20, %r51, %r50;
	or.pred  	%p21, %p19, %p20;
	fma.rn.f32 	%f135, %f133, %f133, %f130;
	selp.f32 	%f136, %f135, %f130, %p21;
	selp.u32 	%r52, 1, 0, %p21;
	add.s32 	%r53, %r50, %r52;
	ld.global.f32 	%f137, [%rd27+-4];
	abs.f32 	%f138, %f137;
	mul.f32 	%f139, %f138, %f15;
	setp.neu.f32 	%p22, %f139, %f16;
	add.s32 	%r54, %r92, 3;
	setp.ne.s32 	%p23, %r54, %r53;
	or.pred  	%p24, %p22, %p23;
	fma.rn.f32 	%f141, %f139, %f139, %f136;
	selp.f32 	%f142, %f141, %f136, %p24;
	selp.u32 	%r55, 1, 0, %p24;
	add.s32 	%r56, %r53, %r55;
	ld.global.f32 	%f143, [%rd27];
	abs.f32 	%f144, %f143;
	mul.f32 	%f145, %f144, %f15;
	setp.neu.f32 	%p25, %f145, %f16;
	add.s32 	%r57, %r92, 4;
	setp.ne.s32 	%p26, %r57, %r56;
	or.pred  	%p27, %p25, %p26;
	fma.rn.f32 	%f147, %f145, %f145, %f142;
	selp.f32 	%f148, %f147, %f142, %p27;
	selp.u32 	%r58, 1, 0, %p27;
	add.s32 	%r59, %r56, %r58;
	ld.global.f32 	%f149, [%rd27+4];
	abs.f32 	%f150, %f149;
	mul.f32 	%f151, %f150, %f15;
	setp.neu.f32 	%p28, %f151, %f16;
	add.s32 	%r60, %r92, 5;
	setp.ne.s32 	%p29, %r60, %r59;
	or.pred  	%p30, %p28, %p29;
	fma.rn.f32 	%f153, %f151, %f151, %f148;
	selp.f32 	%f154, %f153, %f148, %p30;
	selp.u32 	%r61, 1, 0, %p30;
	add.s32 	%r62, %r59, %r61;
	ld.global.f32 	%f155, [%rd27+8];
	abs.f32 	%f156, %f155;
	mul.f32 	%f157, %f156, %f15;
	setp.neu.f32 	%p31, %f157, %f16;
	add.s32 	%r63, %r92, 6;
	setp.ne.s32 	%p32, %r63, %r62;
	or.pred  	%p33, %p31, %p32;
	fma.rn.f32 	%f159, %f157, %f157, %f154;
	selp.f32 	%f160, %f159, %f154, %p33;
	selp.u32 	%r64, 1, 0, %p33;
	add.s32 	%r65, %r62, %r64;
	ld.global.f32 	%f161, [%rd27+12];
	abs.f32 	%f162, %f161;
	mul.f32 	%f163, %f162, %f15;
	setp.neu.f32 	%p34, %f163, %f16;
	add.s32 	%r66, %r92, 7;
	setp.ne.s32 	%p35, %r66, %r65;
	or.pred  	%p36, %p34, %p35;
	fma.rn.f32 	%f164, %f163, %f163, %f160;
	selp.f32 	%f225, %f164, %f160, %p36;
	selp.u32 	%r67, 1, 0, %p36;
	add.s32 	%r93, %r65, %r67;
	add.s64 	%rd27, %rd27, 32;
	add.s32 	%r92, %r92, 8;
	setp.ne.s32 	%p37, %r92, %r96;
	@%p37 bra 	$L__BB9_17;
$L__BB9_18:
	setp.eq.s32 	%p38, %r20, 0;
	@%p38 bra 	$L__BB9_26;
	and.b32  	%r28, %r37, 3;
	setp.lt.u32 	%p39, %r20, 4;
	@%p39 bra 	$L__BB9_21;
	mul.wide.u32 	%rd18, %r96, 4;
	add.s64 	%rd19, %rd1, %rd18;
	ld.global.f32 	%f166, [%rd19];
	abs.f32 	%f167, %f166;
	mul.f32 	%f168, %f167, %f15;
	setp.neu.f32 	%p40, %f168, %f16;
	setp.ne.s32 	%p41, %r96, %r93;
	or.pred  	%p42, %p40, %p41;
	fma.rn.f32 	%f170, %f168, %f168, %f225;
	selp.f32 	%f171, %f170, %f225, %p42;
	selp.u32 	%r69, 1, 0, %p42;
	add.s32 	%r70, %r93, %r69;
	add.s32 	%r71, %r96, 1;
	ld.global.f32 	%f172, [%rd19+4];
	abs.f32 	%f173, %f172;
	mul.f32 	%f174, %f173, %f15;
	setp.neu.f32 	%p43, %f174, %f16;
	setp.ne.s32 	%p44, %r71, %r70;
	or.pred  	%p45, %p43, %p44;
	fma.rn.f32 	%f175, %f174, %f174, %f171;
	selp.f32 	%f176, %f175, %f171, %p45;
	selp.u32 	%r72, 1, 0, %p45;
	add.s32 	%r73, %r70, %r72;
	add.s32 	%r74, %r96, 2;
	ld.global.f32 	%f177, [%rd19+8];
	abs.f32 	%f178, %f177;
	mul.f32 	%f179, %f178, %f15;
	setp.neu.f32 	%p47, %f179, %f16;
	setp.ne.s32 	%p48, %r74, %r73;
	or.pred  	%p49, %p47, %p48;
	fma.rn.f32 	%f181, %f179, %f179, %f176;
	selp.f32 	%f182, %f181, %f176, %p49;
	selp.u32 	%r75, 1, 0, %p49;
	add.s32 	%r76, %r73, %r75;
	add.s32 	%r77, %r96, 3;
	ld.global.f32 	%f183, [%rd19+12];
	abs.f32 	%f184, %f183;
	mul.f32 	%f185, %f184, %f15;
	setp.neu.f32 	%p50, %f185, %f16;
	setp.ne.s32 	%p51, %r77, %r76;
	or.pred  	%p52, %p50, %p51;
	fma.rn.f32 	%f186, %f185, %f185, %f182;
	selp.f32 	%f225, %f186, %f182, %p52;
	selp.u32 	%r78, 1, 0, %p52;
	add.s32 	%r93, %r76, %r78;
	add.s32 	%r96, %r96, 4;
$L__BB9_21:
	setp.eq.s32 	%p53, %r28, 0;
	@%p53 bra 	$L__BB9_26;
	setp.eq.s32 	%p54, %r28, 1;
	@%p54 bra 	$L__BB9_24;
	mul.wide.u32 	%rd20, %r96, 4;
	add.s64 	%rd21, %rd1, %rd20;
	ld.global.f32 	%f188, [%rd21];
	abs.f32 	%f189, %f188;
	mul.f32 	%f190, %f189, %f15;
	setp.neu.f32 	%p55, %f190, %f16;
	setp.ne.s32 	%p56, %r96, %r93;
	or.pred  	%p57, %p55, %p56;
	fma.rn.f32 	%f192, %f190, %f190, %f225;
	selp.f32 	%f193, %f192, %f225, %p57;
	selp.u32 	%r79, 1, 0, %p57;
	add.s32 	%r80, %r93, %r79;
	add.s32 	%r81, %r96, 1;
	ld.global.f32 	%f194, [%rd21+4];
	abs.f32 	%f195, %f194;
	mul.f32 	%f196, %f195, %f15;
	setp.neu.f32 	%p58, %f196, %f16;
	setp.ne.s32 	%p59, %r81, %r80;
	or.pred  	%p60, %p58, %p59;
	fma.rn.f32 	%f197, %f196, %f196, %f193;
	selp.f32 	%f225, %f197, %f193, %p60;
	selp.u32 	%r82, 1, 0, %p60;
	add.s32 	%r93, %r80, %r82;
	add.s32 	%r96, %r96, 2;
$L__BB9_24:
	and.b32  	%r83, %r37, 1;
	setp.eq.b32 	%p61, %r83, 1;
	not.pred 	%p62, %p61;
	@%p62 bra 	$L__BB9_26;
	mul.wide.u32 	%rd22, %r96, 4;
	add.s64 	%rd23, %rd1, %rd22;
	ld.global.f32 	%f198, [%rd23];
	abs.f32 	%f199, %f198;
	mul.f32 	%f200, %f199, %f15;
	setp.neu.f32 	%p63, %f200, %f16;
	setp.ne.s32 	%p64, %r96, %r93;
	fma.rn.f32 	%f201, %f200, %f200, %f225;
	selp.f32 	%f202, %f201, %f225, %p64;
	selp.f32 	%f225, %f201, %f202, %p63;
$L__BB9_26:
	cvta.to.global.u64 	%rd24, %rd11;
	fma.rn.f32 	%f203, %f16, %f16, %f225;
	sqrt.rn.f32 	%f204, %f203;
	add.s32 	%r84, %r19, 8388608;
	mov.b32 	%f205, %r84;
	mul.f32 	%f206, %f204, %f205;
	setp.eq.f32 	%p65, %f225, 0f00000000;
	setp.eq.f32 	%p66, %f217, 0f7F800000;
	selp.f32 	%f207, %f217, %f206, %p66;
	selp.f32 	%f208, %f217, %f207, %p65;
	st.global.f32 	[%rd24], %f208;
	ret;

}
	// .globl	_Z7_rnormfPfiPKf
.visible .entry _Z7_rnormfPfiPKf(
	.param .u64 .ptr .align 1 _Z7_rnormfPfiPKf_param_0,
	.param .u32 _Z7_rnormfPfiPKf_param_1,
	.param .u64 .ptr .align 1 _Z7_rnormfPfiPKf_param_2
)
{
	.reg .pred 	%p<66>;
	.reg .b32 	%r<98>;
	.reg .b32 	%f<224>;
	.reg .b64 	%rd<28>;

	ld.param.u64 	%rd11, [_Z7_rnormfPfiPKf_param_0];
	ld.param.u32 	%r36, [_Z7_rnormfPfiPKf_param_1];
	ld.param.u64 	%rd12, [_Z7_rnormfPfiPKf_param_2];
	cvta.to.global.u64 	%rd1, %rd12;
	ld.global.f32 	%f29, [%rd1];
	abs.f32 	%f215, %f29;
	setp.lt.s32 	%p1, %r36, 2;
	@%p1 bra 	$L__BB10_14;
	add.s32 	%r1, %r36, -1;
	add.s32 	%r38, %r36, -2;
	and.b32  	%r2, %r1, 15;
	setp.lt.u32 	%p2, %r38, 15;
	mov.b32 	%r87, 1;
	@%p2 bra 	$L__BB10_5;
	and.b32  	%r40, %r1, -16;
	neg.s32 	%r85, %r40;
	add.s64 	%rd25, %rd1, 32;
	mov.b32 	%r84, 0;
$L__BB10_3:
	.pragma "nounroll";
	ld.global.f32 	%f31, [%rd25+-28];
	abs.f32 	%f32, %f31;
	max.f32 	%f33, %f32, %f215;
	ld.global.f32 	%f34, [%rd25+-24];
	abs.f32 	%f35, %f34;
	max.f32 	%f36, %f35, %f33;
	ld.global.f32 	%f37, [%rd25+-20];
	abs.f32 	%f38, %f37;
	max.f32 	%f39, %f38, %f36;
	ld.global.f32 	%f40, [%rd25+-16];
	abs.f32 	%f41, %f40;
	max.f32 	%f42, %f41, %f39;
	ld.global.f32 	%f43, [%rd25+-12];
	abs.f32 	%f44, %f43;
	max.f32 	%f45, %f44, %f42;
	ld.global.f32 	%f46, [%rd25+-8];
	abs.f32 	%f47, %f46;
	max.f32 	%f48, %f47, %f45;
	ld.global.f32 	%f49, [%rd25+-4];
	abs.f32 	%f50, %f49;
	max.f32 	%f51, %f50, %f48;
	ld.global.f32 	%f52, [%rd25];
	abs.f32 	%f53, %f52;
	max.f32 	%f54, %f53, %f51;
	ld.global.f32 	%f55, [%rd25+4];
	abs.f32 	%f56, %f55;
	max.f32 	%f57, %f56, %f54;
	ld.global.f32 	%f58, [%rd25+8];
	abs.f32 	%f59, %f58;
	max.f32 	%f60, %f59, %f57;
	ld.global.f32 	%f61, [%rd25+12];
	abs.f32 	%f62, %f61;
	max.f32 	%f63, %f62, %f60;
	ld.global.f32 	%f64, [%rd25+16];
	abs.f32 	%f65, %f64;
	max.f32 	%f66, %f65, %f63;
	ld.global.f32 	%f67, [%rd25+20];
	abs.f32 	%f68, %f67;
	max.f32 	%f69, %f68, %f66;
	ld.global.f32 	%f70, [%rd25+24];
	abs.f32 	%f71, %f70;
	max.f32 	%f72, %f71, %f69;
	ld.global.f32 	%f73, [%rd25+28];
	abs.f32 	%f74, %f73;
	max.f32 	%f75, %f74, %f72;
	ld.global.f32 	%f76, [%rd25+32];
	abs.f32 	%f77, %f76;
	max.f32 	%f215, %f77, %f75;
	add.s32 	%r85, %r85, 16;
	add.s32 	%r84, %r84, 16;
	add.s64 	%rd25, %rd25, 64;
	setp.ne.s32 	%p3, %r85, 0;
	@%p3 bra 	$L__BB10_3;
	add.s32 	%r87, %r84, 1;
$L__BB10_5:
	setp.eq.s32 	%p4, %r2, 0;
	@%p4 bra 	$L__BB10_14;
	and.b32  	%r10, %r1, 7;
	setp.lt.u32 	%p5, %r2, 8;
	@%p5 bra 	$L__BB10_8;
	mul.wide.u32 	%rd13, %r87, 4;
	add.s64 	%rd14, %rd1, %rd13;
	ld.global.f32 	%f79, [%rd14];
	abs.f32 	%f80, %f79;
	max.f32 	%f81, %f80, %f215;
	ld.global.f32 	%f82, [%rd14+4];
	abs.f32 	%f83, %f82;
	max.f32 	%f84, %f83, %f81;
	ld.global.f32 	%f85, [%rd14+8];
	abs.f32 	%f86, %f85;
	max.f32 	%f87, %f86, %f84;
	ld.global.f32 	%f88, [%rd14+12];
	abs.f32 	%f89, %f88;
	max.f32 	%f90, %f89, %f87;
	ld.global.f32 	%f91, [%rd14+16];
	abs.f32 	%f92, %f91;
	max.f32 	%f93, %f92, %f90;
	ld.global.f32 	%f94, [%rd14+20];
	abs.f32 	%f95, %f94;
	max.f32 	%f96, %f95, %f93;
	ld.global.f32 	%f97, [%rd14+24];
	abs.f32 	%f98, %f97;
	max.f32 	%f99, %f98, %f96;
	ld.global.f32 	%f100, [%rd14+28];
	abs.f32 	%f101, %f100;
	max.f32 	%f215, %f101, %f99;
	add.s32 	%r87, %r87, 8;
$L__BB10_8:
	setp.eq.s32 	%p6, %r10, 0;
	@%p6 bra 	$L__BB10_14;
	and.b32  	%r13, %r1, 3;
	setp.lt.u32 	%p7, %r10, 4;
	@%p7 bra 	$L__BB10_11;
	mul.wide.u32 	%rd15, %r87, 4;
	add.s64 	%rd16, %rd1, %rd15;
	ld.global.f32 	%f103, [%rd16];
	abs.f32 	%f104, %f103;
	max.f32 	%f105, %f104, %f215;
	ld.global.f32 	%f106, [%rd16+4];
	abs.f32 	%f107, %f106;
	max.f32 	%f108, %f107, %f105;
	ld.global.f32 	%f109, [%rd16+8];
	abs.f32 	%f110, %f109;
	max.f32 	%f111, %f110, %f108;
	ld.global.f32 	%f112, [%rd16+12];
	abs.f32 	%f113, %f112;
	max.f32 	%f215, %f113, %f111;
	add.s32 	%r87, %r87, 4;
$L__BB10_11:
	setp.eq.s32 	%p8, %r13, 0;
	@%p8 bra 	$L__BB10_14;
	mul.wide.u32 	%rd17, %r87, 4;
	add.s64 	%rd26, %rd1, %rd17;
	neg.s32 	%r89, %r13;
$L__BB10_13:
	.pragma "nounroll";
	ld.global.f32 	%f114, [%rd26];
	abs.f32 	%f115, %f114;
	max.f32 	%f215, %f115, %f215;
	add.s64 	%rd26, %rd26, 4;
	add.s32 	%r89, %r89, 1;
	setp.ne.s32 	%p9, %r89, 0;
	@%p9 bra 	$L__BB10_13;
$L__BB10_14:
	mov.b32 	%r41, %f215;
	and.b32  	%r42, %r41, -33554432;
	xor.b32  	%r43, %r42, 2122317824;
	mov.b32 	%f15, %r43;
	mul.f32 	%f16, %f215, %f15;
	setp.lt.s32 	%p10, %r36, 1;
	mov.f32 	%f223, 0f00000000;
	@%p10 bra 	$L__BB10_26;
	and.b32  	%r19, %r36, 7;
	setp.lt.u32 	%p11, %r36, 8;
	mov.f32 	%f223, 0f00000000;
	mov.b32 	%r92, 0;
	mov.u32 	%r95, %r92;
	@%p11 bra 	$L__BB10_18;
	and.b32  	%r95, %r36, 2147483640;
	add.s64 	%rd27, %rd1, 16;
	mov.f32 	%f223, 0f00000000;
	mov.b32 	%r92, 0;
	mov.u32 	%r91, %r92;
$L__BB10_17:
	.pragma "nounroll";
	ld.global.f32 	%f120, [%rd27+-16];
	abs.f32 	%f121, %f120;
	mul.f32 	%f122, %f121, %f15;
	setp.neu.f32 	%p12, %f122, %f16;
	setp.ne.s32 	%p13, %r91, %r92;
	or.pred  	%p14, %p12, %p13;
	fma.rn.f32 	%f124, %f122, %f122, %f223;
	selp.f32 	%f125, %f124, %f223, %p14;
	selp.u32 	%r46, 1, 0, %p14;
	add.s32 	%r47, %r92, %r46;
	ld.global.f32 	%f126, [%rd27+-12];
	abs.f32 	%f127, %f126;
	mul.f32 	%f128, %f127, %f15;
	setp.neu.f32 	%p15, %f128, %f16;
	add.s32 	%r48, %r91, 1;
	setp.ne.s32 	%p16, %r48, %r47;
	or.pred  	%p17, %p15, %p16;
	fma.rn.f32 	%f129, %f128, %f128, %f125;
	selp.f32 	%f130, %f129, %f125, %p17;
	selp.u32 	%r49, 1, 0, %p17;
	add.s32 	%r50, %r47, %r49;
	ld.global.f32 	%f131, [%rd27+-8];
	abs.f32 	%f132, %f131;
	mul.f32 	%f133, %f132, %f15;
	setp.neu.f32 	%p19, %f133, %f16;
	add.s32 	%r51, %r91, 2;
	setp.ne.s32 	%p20, %r51, %r50;
	or.pred  	%p21, %p19, %p20;
	fma.rn.f32 	%f135, %f133, %f133, %f130;
	selp.f32 	%f136, %f135, %f130, %p21;
	selp.u32 	%r52, 1, 0, %p21;
	add.s32 	%r53, %r50, %r52;
	ld.global.f32 	%f137, [%rd27+-4];
	abs.f32 	%f138, %f137;
	mul.f32 	%f139, %f138, %f15;
	setp.neu.f32 	%p22, %f139, %f16;
	add.s32 	%r54, %r91, 3;
	setp.ne.s32 	%p23, %r54, %r53;
	or.pred  	%p24, %p22, %p23;
	fma.rn.f32 	%f141, %f139, %f139, %f136;
	selp.f32 	%f142, %f141, %f136, %p24;
	selp.u32 	%r55, 1, 0, %p24;
	add.s32 	%r56, %r53, %r55;
	ld.global.f32 	%f143, [%rd27];
	abs.f32 	%f144, %f143;
	mul.f32 	%f145, %f144, %f15;
	setp.neu.f32 	%p25, %f145, %f16;
	add.s32 	%r57, %r91, 4;
	setp.ne.s32 	%p26, %r57, %r56;
	or.pred  	%p27, %p25, %p26;
	fma.rn.f32 	%f147, %f145, %f145, %f142;
	selp.f32 	%f148, %f147, %f142, %p27;
	selp.u32 	%r58, 1, 0, %p27;
	add.s32 	%r59, %r56, %r58;
	ld.global.f32 	%f149, [%rd27+4];
	abs.f32 	%f150, %f149;
	mul.f32 	%f151, %f150, %f15;
	setp.neu.f32 	%p28, %f151, %f16;
	add.s32 	%r60, %r91, 5;
	setp.ne.s32 	%p29, %r60, %r59;
	or.pred  	%p30, %p28, %p29;
	fma.rn.f32 	%f153, %f151, %f151, %f148;
	selp.f32 	%f154, %f153, %f148, %p30;
	selp.u32 	%r61, 1, 0, %p30;
	add.s32 	%r62, %r59, %r61;
	ld.global.f32 	%f155, [%rd27+8];
	abs.f32 	%f156, %f155;
	mul.f32 	%f157, %f156, %f15;
	setp.neu.f32 	%p31, %f157, %f16;
	add.s32 	%r63, %r91, 6;
	setp.ne.s32 	%p32, %r63, %r62;
	or.pred  	%p33, %p31, %p32;
	fma.rn.f32 	%f159, %f157, %f157, %f154;
	selp.f32 	%f160, %f159, %f154, %p33;
	selp.u32 	%r64, 1, 0, %p33;
	add.s32 	%r65, %r62, %r64;
	ld.global.f32 	%f161, [%rd27+12];
	abs.f32 	%f162, %f161;
	mul.f32 	%f163, %f162, %f15;
	setp.neu.f32 	%p34, %f163, %f16;
	add.s32 	%r66, %r91, 7;
	setp.ne.s32 	%p35, %r66, %r65;
	or.pred  	%p36, %p34, %p35;
	fma.rn.f32 	%f164, %f163, %f163, %f160;
	selp.f32 	%f223, %f164, %f160, %p36;
	selp.u32 	%r67, 1, 0, %p36;
	add.s32 	%r92, %r65, %r67;
	add.s64 	%rd27, %rd27, 32;
	add.s32 	%r91, %r91, 8;
	setp.ne.s32 	%p37, %r91, %r95;
	@%p37 bra 	$L__BB10_17;
$L__BB10_18:
	setp.eq.s32 	%p38, %r19, 0;
	@%p38 bra 	$L__BB10_26;
	and.b32  	%r27, %r36, 3;
	setp.lt.u32 	%p39, %r19, 4;
	@%p39 bra 	$L__BB10_21;
	mul.wide.u32 	%rd18, %r95, 4;
	add.s64 	%rd19, %rd1, %rd18;
	ld.global.f32 	%f166, [%rd19];
	abs.f32 	%f167, %f166;
	mul.f32 	%f168, %f167, %f15;
	setp.neu.f32 	%p40, %f168, %f16;
	setp.ne.s32 	%p41, %r95, %r92;
	or.pred  	%p42, %p40, %p41;
	fma.rn.f32 	%f170, %f168, %f168, %f223;
	selp.f32 	%f171, %f170, %f223, %p42;
	selp.u32 	%r69, 1, 0, %p42;
	add.s32 	%r70, %r92, %r69;
	add.s32 	%r71, %r95, 1;
	ld.global.f32 	%f172, [%rd19+4];
	abs.f32 	%f173, %f172;
	mul.f32 	%f174, %f173, %f15;
	setp.neu.f32 	%p43, %f174, %f16;
	setp.ne.s32 	%p44, %r71, %r70;
	or.pred  	%p45, %p43, %p44;
	fma.rn.f32 	%f175, %f174, %f174, %f171;
	selp.f32 	%f176, %f175, %f171, %p45;
	selp.u32 	%r72, 1, 0, %p45;
	add.s32 	%r73, %r70, %r72;
	add.s32 	%r74, %r95, 2;
	ld.global.f32 	%f177, [%rd19+8];
	abs.f32 	%f178, %f177;
	mul.f32 	%f179, %f178, %f15;
	setp.neu.f32 	%p47, %f179, %f16;
	setp.ne.s32 	%p48, %r74, %r73;
	or.pred  	%p49, %p47, %p48;
	fma.rn.f32 	%f181, %f179, %f179, %f176;
	selp.f32 	%f182, %f181, %f176, %p49;
	selp.u32 	%r75, 1, 0, %p49;
	add.s32 	%r76, %r73, %r75;
	add.s32 	%r77, %r95, 3;
	ld.global.f32 	%f183, [%rd19+12];
	abs.f32 	%f184, %f183;
	mul.f32 	%f185, %f184, %f15;
	setp.neu.f32 	%p50, %f185, %f16;
	setp.ne.s32 	%p51, %r77, %r76;
	or.pred  	%p52, %p50, %p51;
	fma.rn.f32 	%f186, %f185, %f185, %f182;
	selp.f32 	%f223, %f186, %f182, %p52;
	selp.u32 	%r78, 1, 0, %p52;
	add.s32 	%r92, %r76, %r78;
	add.s32 	%r95, %r95, 4;
$L__BB10_21:
	setp.eq.s32 	%p53, %r27, 0;
	@%p53 bra 	$L__BB10_26;
	setp.eq.s32 	%p54, %r27, 1;
	@%p54 bra 	$L__BB10_24;
	mul.wide.u32 	%rd20, %r95, 4;
	add.s64 	%rd21, %rd1, %rd20;
	ld.global.f32 	%f188, [%rd21];
	abs.f32 	%f189, %f188;
	mul.f32 	%f190, %f189, %f15;
	setp.neu.f32 	%p55, %f190, %f16;
	setp.ne.s32 	%p56, %r95, %r92;
	or.pred  	%p57, %p55, %p56;
	fma.rn.f32 	%f192, %f190, %f190, %f223;
	selp.f32 	%f193, %f192, %f223, %p57;
	selp.u32 	%r79, 1, 0, %p57;
	add.s32 	%r80, %r92, %r79;
	add.s32 	%r81, %r95, 1;
	ld.global.f32 	%f194, [%rd21+4];
	abs.f32 	%f195, %f194;
	mul.f32 	%f196, %f195, %f15;
	setp.neu.f32 	%p58, %f196, %f16;
	setp.ne.s32 	%p59, %r81, %r80;
	or.pred  	%p60, %p58, %p59;
	fma.rn.f32 	%f197, %f196, %f196, %f193;
	selp.f32 	%f223, %f197, %f193, %p60;
	selp.u32 	%r82, 1, 0, %p60;
	add.s32 	%r92, %r80, %r82;
	add.s32 	%r95, %r95, 2;
$L__BB10_24:
	and.b32  	%r83, %r36, 1;
	setp.eq.b32 	%p61, %r83, 1;
	not.pred 	%p62, %p61;
	@%p62 bra 	$L__BB10_26;
	mul.wide.u32 	%rd22, %r95, 4;
	add.s64 	%rd23, %rd1, %rd22;
	ld.global.f32 	%f198, [%rd23];
	abs.f32 	%f199, %f198;
	mul.f32 	%f200, %f199, %f15;
	setp.neu.f32 	%p63, %f200, %f16;
	setp.ne.s32 	%p64, %r95, %r92;
	fma.rn.f32 	%f201, %f200, %f200, %f223;
	selp.f32 	%f202, %f201, %f223, %p64;
	selp.f32 	%f223, %f201, %f202, %p63;
$L__BB10_26:
	cvta.to.global.u64 	%rd24, %rd11;
	fma.rn.f32 	%f203, %f16, %f16, %f223;
	rsqrt.approx.f32 	%f204, %f203;
	mul.f32 	%f205, %f204, %f15;
	setp.eq.f32 	%p65, %f215, 0f7F800000;
	selp.f32 	%f206, 0f00000000, %f205, %p65;
	st.global.f32 	[%rd24], %f206;
	ret;

}
	// .globl	_Z4_y0fPff
.visible .entry _Z4_y0fPff(
	.param .u64 .ptr .align 1 _Z4_y0fPff_param_0,
	.param .f32 _Z4_y0fPff_param_1
)
{
	.local .align 4 .b8 	__local_depot11[28];
	.reg .b64 	%SP;
	.reg .b64 	%SPL;
	.reg .pred 	%p<28>;
	.reg .b32 	%r<89>;
	.reg .b32 	%f<195>;
	.reg .b64 	%rd<41>;
	.reg .b64 	%fd<5>;

	mov.u64 	%SPL, __local_depot11;
	ld.param.u64 	%rd16, [_Z4_y0fPff_param_0];
	ld.param.f32 	%f27, [_Z4_y0fPff_param_1];
	add.u64 	%rd1, %SPL, 0;
	abs.f32 	%f1, %f27;
	setp.gtu.f32 	%p1, %f1, 0f3EE4C176;
	@%p1 bra 	$L__BB11_14;
	mul.f32 	%f2, %f1, %f1;
	abs.f32 	%f3, %f1;
	setp.gtu.f32 	%p2, %f3, 0f41000000;
	@%p2 bra 	$L__BB11_3;
	add.f32 	%f28, %f3, 0fC019E8A9;
	add.f32 	%f29, %f28, 0fB3E971B3;
	fma.rn.f32 	%f30, %f29, 0fA6B3B8E7, 0fA9ACA9B3;
	fma.rn.f32 	%f31, %f30, %f29, 0f2C3F0E18;
	fma.rn.f32 	%f32, %f31, %f29, 0fACD41781;
	fma.rn.f32 	%f33, %f32, %f29, 0fAFE90F38;
	fma.rn.f32 	%f34, %f33, %f29, 0f3020305B;
	fma.rn.f32 	%f35, %f34, %f29, 0f33797143;
	fma.rn.f32 	%f36, %f35, %f29, 0f30F76F85;
	fma.rn.f32 	%f37, %f36, %f29, 0fB6B6DFC6;
	fma.rn.f32 	%f38, %f37, %f29, 0fB6F665C9;
	fma.rn.f32 	%f39, %f38, %f29, 0f399E2DEB;
	fma.rn.f32 	%f40, %f39, %f29, 0f3A4AE334;
	fma.rn.f32 	%f41, %f40, %f29, 0fBBEEAA1B;
	fma.rn.f32 	%f42, %f41, %f29, 0fBCDA7747;
	mul.f32 	%f43, %f29, %f42;
	add.f32 	%f44, %f3, 0fC0B0A47B;
	add.f32 	%f45, %f44, 0f339A7A37;
	mul.f32 	%f46, %f45, %f43;
	add.f32 	%f47, %f3, 0fC10A75AB;
	add.f32 	%f48, %f47, 0fB4CCCDED;
	mul.f32 	%f192, %f48, %f46;
	bra.uni 	$L__BB11_13;
$L__BB11_3:
	abs.f32 	%f50, %f3;
	setp.eq.f32 	%p3, %f50, 0f7F800000;
	mov.f32 	%f192, 0f00000000;
	@%p3 bra 	$L__BB11_13;
	rcp.approx.ftz.f32 	%f51, %f3;
	mul.f32 	%f52, %f51, %f51;
	fma.rn.f32 	%f53, %f52, 0f4056FE93, 0fBF03B7C2;
	fma.rn.f32 	%f54, %f53, %f52, 0f3DD3B3F3;
	fma.rn.f32 	%f55, %f54, %f52, 0fBD7FFFB6;
	fma.rn.f32 	%f56, %f55, %f52, 0f3F800000;
	fma.rn.f32 	%f57, %f52, 0f3F91E009, 0fBE52412D;
	fma.rn.f32 	%f58, %f57, %f52, 0f3D854ED1;
	fma.rn.f32 	%f59, %f58, %f52, 0fBDFFFFFF;
	fma.rn.f32 	%f5, %f59, %f51, %f3;
	rsqrt.approx.f32 	%f60, %f3;
	mul.f32 	%f61, %f60, 0f3F4C422A;
	mul.f32 	%f6, %f56, %f61;
	mul.f32 	%f62, %f5, 0f3F22F983;
	cvt.rni.s32.f32 	%r84, %f62;
	cvt.rn.f32.s32 	%f63, %r84;
	fma.rn.f32 	%f64, %f63, 0fBFC90FDA, %f5;
	fma.rn.f32 	%f65, %f63, 0fB3A22168, %f64;
	fma.rn.f32 	%f191, %f63, 0fA7C234C5, %f65;
	abs.f32 	%f8, %f5;
	setp.ltu.f32 	%p4, %f8, 0f47CE4780;
	@%p4 bra 	$L__BB11_12;
	setp.neu.f32 	%p5, %f8, 0f7F800000;
	@%p5 bra 	$L__BB11_7;
	mov.f32 	%f68, 0f00000000;
	mul.rn.f32 	%f191, %f5, %f68;
	mov.b32 	%r84, 0;
	bra.uni 	$L__BB11_12;
$L__BB11_7:
	mov.b32 	%r2, %f5;
	shl.b32 	%r30, %r2, 8;
	or.b32  	%r3, %r30, -2147483648;
	mov.b64 	%rd37, 0;
	mov.b32 	%r81, 0;
	mov.u64 	%rd35, __cudart_i2opi_f;
	mov.u64 	%rd36, %rd1;
$L__BB11_8:
	.pragma "nounroll";
	ld.global.nc.u32 	%r31, [%rd35];
	mad.wide.u32 	%rd20, %r31, %r3, %rd37;
	shr.u64 	%rd37, %rd20, 32;
	st.local.u32 	[%rd36], %rd20;
	add.s32 	%r81, %r81, 1;
	add.s64 	%rd36, %rd36, 4;
	add.s64 	%rd35, %rd35, 4;
	setp.ne.s32 	%p6, %r81, 6;
	@%p6 bra 	$L__BB11_8;
	shr.u32 	%r32, %r2, 23;
	st.local.u32 	[%rd1+24], %rd37;
	and.b32  	%r6, %r32, 31;
	and.b32  	%r33, %r32, 224;
	add.s32 	%r34, %r33, -128;
	shr.u32 	%r35, %r34, 5;
	mul.wide.u32 	%rd21, %r35, 4;
	sub.s64 	%rd8, %rd1, %rd21;
	ld.local.u32 	%r82, [%rd8+24];
	ld.local.u32 	%r83, [%rd8+20];
	setp.eq.s32 	%p7, %r6, 0;
	@%p7 bra 	$L__BB11_11;
	shf.l.wrap.b32 	%r82, %r83, %r82, %r6;
	ld.local.u32 	%r36, [%rd8+16];
	shf.l.wrap.b32 	%r83, %r36, %r83, %r6;
$L__BB11_11:
	shr.u32 	%r37, %r82, 30;
	shf.l.wrap.b32 	%r38, %r83, %r82, 2;
	shl.b32 	%r39, %r83, 2;
	shr.u32 	%r40, %r38, 31;
	add.s32 	%r41, %r40, %r37;
	neg.s32 	%r42, %r41;
	setp.lt.s32 	%p8, %r2, 0;
	selp.b32 	%r84, %r42, %r41, %p8;
	xor.b32  	%r43, %r38, %r2;
	shr.s32 	%r44, %r38, 31;
	xor.b32  	%r45, %r44, %r38;
	xor.b32  	%r46, %r44, %r39;
	cvt.u64.u32 	%rd22, %r45;
	shl.b64 	%rd23, %rd22, 32;
	cvt.u64.u32 	%rd24, %r46;
	or.b64  	%rd25, %rd23, %rd24;
	cvt.rn.f64.s64 	%fd1, %rd25;
	mul.f64 	%fd2, %fd1, 0d3BF921FB54442D19;
	cvt.rn.f32.f64 	%f66, %fd2;
	neg.f32 	%f67, %f66;
	setp.lt.s32 	%p9, %r43, 0;
	selp.f32 	%f191, %f67, %f66, %p9;
$L__BB11_12:
	and.b32  	%r48, %r84, 3;
	cvt.rn.f32.u32 	%f69, %r48;
	fma.rn.f32 	%f70, %f69, 0f3FC90FDB, 0fBF490FDB;
	add.f32 	%f71, %f191, %f70;
	mul.f32 	%f72, %f71, 0f3F22F983;
	cvt.rni.s32.f32 	%r49, %f72;
	cvt.rn.f32.s32 	%f73, %r49;
	fma.rn.f32 	%f74, %f73, 0fBFC90FDA, %f71;
	fma.rn.f32 	%f75, %f73, 0fB3A22168, %f74;
	add.s32 	%r50, %r49, 1;
	mul.rn.f32 	%f76, %f75, %f75;
	and.b32  	%r51, %r49, 1;
	setp.eq.b32 	%p10, %r51, 1;
	selp.f32 	%f77, %f75, 0f3F800000, %p10;
	fma.rn.f32 	%f78, %f76, %f77, 0f00000000;
	fma.rn.f32 	%f79, %f76, 0f37CBAC00, 0fBAB607ED;
	selp.f32 	%f80, 0fB94D4153, %f79, %p10;
	selp.f32 	%f81, 0f3C0885E4, 0f3D2AAABB, %p10;
	fma.rn.f32 	%f82, %f80, %f76, %f81;
	selp.f32 	%f83, 0fBE2AAAA8, 0fBEFFFFFF, %p10;
	fma.rn.f32 	%f84, %f82, %f76, %f83;
	fma.rn.f32 	%f85, %f84, %f78, %f77;
	and.b32  	%r52, %r50, 2;
	setp.eq.s32 	%p11, %r52, 0;
	mov.f32 	%f86, 0f00000000;
	sub.f32 	%f87, %f86, %f85;
	selp.f32 	%f88, %f85, %f87, %p11;
	mul.f32 	%f192, %f6, %f88;
$L__BB11_13:
	setp.lt.f32 	%p12, %f1, 0f00800000;
	mul.f32 	%f89, %f1, 0f4B000000;
	selp.f32 	%f90, %f89, %f1, %p12;
	mov.b32 	%r53, %f90;
	add.s32 	%r54, %r53, -1059760811;
	and.b32  	%r55, %r54, -8388608;
	sub.s32 	%r56, %r53, %r55;
	mov.b32 	%f91, %r56;
	add.f32 	%f92, %f91, 0fBF800000;
	fma.rn.f32 	%f93, %f90, 0f7F800000, 0f7F800000;
	setp.gt.u32 	%p13, %r53, 2139095039;
	fma.rn.f32 	%f94, %f92, 0fBE055027, 0f3E1039F6;
	fma.rn.f32 	%f95, %f94, %f92, 0fBDF8CDCC;
	fma.rn.f32 	%f96, %f95, %f92, 0f3E0F2955;
	fma.rn.f32 	%f97, %f96, %f92, 0fBE2AD8B9;
	fma.rn.f32 	%f98, %f97, %f92, 0f3E4CED0B;
	fma.rn.f32 	%f99, %f98, %f92, 0fBE7FFF22;
	fma.rn.f32 	%f100, %f99, %f92, 0f3EAAAA78;
	fma.rn.f32 	%f101, %f100, %f92, 0fBF000000;
	mul.f32 	%f102, %f92, %f101;
	fma.rn.f32 	%f103, %f102, %f92, %f92;
	cvt.rn.f32.s32 	%f104, %r55;
	selp.f32 	%f105, 0fC1B80000, 0f00000000, %p12;
	fma.rn.f32 	%f106, %f104, 0f34000000, %f105;
	fma.rn.f32 	%f107, %f106, 0f3F317218, %f103;
	selp.f32 	%f108, %f93, %f107, %p13;
	mul.f32 	%f109, %f108, 0f3F22F983;
	setp.eq.f32 	%p14, %f90, 0f00000000;
	selp.f32 	%f110, 0fFF800000, %f109, %p14;
	fma.rn.f32 	%f111, %f2, 0f33DBE5AC, 0fB71F49B6;
	fma.rn.f32 	%f112, %f111, %f2, 0f3A0D3100;
	fma.rn.f32 	%f113, %f112, %f2, 0fBC83AD8E;
	fma.rn.f32 	%f114, %f113, %f2, 0f3E35DE5A;
	fma.rn.f32 	%f115, %f114, %f2, 0fBD9726B5;
	fma.rn.f32 	%f194, %f110, %f192, %f115;
	bra.uni 	$L__BB11_30;
$L__BB11_14:
	setp.gtu.f32 	%p15, %f1, 0f3FF67AF8;
	@%p15 bra 	$L__BB11_16;
	add.f32 	%f116, %f1, 0fBF64C176;
	add.f32 	%f117, %f116, 0f32657D03;
	fma.rn.f32 	%f118, %f117, 0f3CDDC8B3, 0fBE02574C;
	fma.rn.f32 	%f119, %f118, %f117, 0f3E7F2CC9;
	fma.rn.f32 	%f120, %f119, %f117, 0fBE8BF29B;
	fma.rn.f32 	%f121, %f120, %f117, 0f3E5BCE93;
	fma.rn.f32 	%f122, %f121, %f117, 0fBE38C4FF;
	fma.rn.f32 	%f123, %f122, %f117, 0f3E42774D;
	fma.rn.f32 	%f124, %f123, %f117, 0fBE525CB2;
	fma.rn.f32 	%f125, %f124, %f117, 0f3E60F43D;
	fma.rn.f32 	%f126, %f125, %f117, 0fBE679145;
	fma.rn.f32 	%f127, %f126, %f117, 0f3E61D24A;
	fma.rn.f32 	%f128, %f127, %f117, 0fBEFBF1AD;
	fma.rn.f32 	%f129, %f128, %f117, 0f3F6121BB;
	mul.f32 	%f194, %f117, %f129;
	bra.uni 	$L__BB11_30;
$L__BB11_16:
	setp.gtu.f32 	%p16, %f1, 0f40B0B31E;
	@%p16 bra 	$L__BB11_18;
	add.f32 	%f130, %f1, 0fC07D4A9A;
	add.f32 	%f131, %f130, 0fB3D9856A;
	fma.rn.f32 	%f132, %f131, 0fB449DD3F, 0fB45E2607;
	fma.rn.f32 	%f133, %f132, %f131, 0fB6857064;
	fma.rn.f32 	%f134, %f133, %f131, 0f38554610;
	fma.rn.f32 	%f135, %f134, %f131, 0f394ACED7;
	fma.rn.f32 	%f136, %f135, %f131, 0fBB0F1A0C;
	fma.rn.f32 	%f137, %f136, %f131, 0fBBE07F2E;
	fma.rn.f32 	%f138, %f137, %f131, 0f3D6FB6B5;
	fma.rn.f32 	%f139, %f138, %f131, 0f3D504DF1;
	fma.rn.f32 	%f140, %f139, %f131, 0fBECE1A13;
	mul.f32 	%f194, %f131, %f140;
	bra.uni 	$L__BB11_30;
$L__BB11_18:
	setp.gtu.f32 	%p17, %f1, 0f410A7798;
	@%p17 bra 	$L__BB11_20;
	add.f32 	%f141, %f1, 0fC0E2C0EE;
	add.f32 	%f142, %f141, 0fB39CE420;
	fma.rn.f32 	%f143, %f142, 0f3510CEBE, 0f3629DA6C;
	fma.rn.f32 	%f144, %f143, %f142, 0fB84054C0;
	fma.rn.f32 	%f145, %f144, %f142, 0fB91318AB;
	fma.rn.f32 	%f146, %f145, %f142, 0f3B0E9921;
	fma.rn.f32 	%f147, %f146, %f142, 0f3B5974D5;
	fma.rn.f32 	%f148, %f147, %f142, 0fBD44B4D7;
	fma.rn.f32 	%f149, %f148, %f142, 0fBCAD7799;
	fma.rn.f32 	%f150, %f149, %f142, 0f3E99A665;
	mul.f32 	%f194, %f142, %f150;
	bra.uni 	$L__BB11_30;
$L__BB11_20:
	abs.f32 	%f152, %f1;
	setp.eq.f32 	%p18, %f152, 0f7F800000;
	mov.f32 	%f194, 0f00000000;
	@%p18 bra 	$L__BB11_30;
	rcp.approx.ftz.f32 	%f153, %f1;
	mul.f32 	%f154, %f153, %f153;
	fma.rn.f32 	%f155, %f154, 0fBECC69F3, 0f3DD0D5F0;
	fma.rn.f32 	%f156, %f155, %f154, 0fBD7FF855;
	fma.rn.f32 	%f157, %f156, %f154, 0f3F800000;
	fma.rn.f32 	%f158, %f154, 0f3F8CCD61, 0fBE50D31C;
	fma.rn.f32 	%f159, %f158, %f154, 0f3D854783;
	fma.rn.f32 	%f160, %f159, %f154, 0fBDFFFFFB;
	fma.rn.f32 	%f18, %f160, %f153, %f1;
	rsqrt.approx.f32 	%f161, %f1;
	mul.f32 	%f162, %f161, 0f3F4C422A;
	mul.f32 	%f19, %f157, %f162;
	mul.f32 	%f163, %f18, 0f3F22F983;
	cvt.rni.s32.f32 	%r88, %f163;
	cvt.rn.f32.s32 	%f164, %r88;
	fma.rn.f32 	%f165, %f164, 0fBFC90FDA, %f18;
	fma.rn.f32 	%f166, %f164, 0fB3A22168, %f165;
	fma.rn.f32 	%f193, %f164, 0fA7C234C5, %f166;
	abs.f32 	%f21, %f18;
	setp.ltu.f32 	%p19, %f21, 0f47CE4780;
	@%p19 bra 	$L__BB11_29;
	setp.neu.f32 	%p20, %f21, 0f7F800000;
	@%p20 bra 	$L__BB11_24;
	mov.f32 	%f169, 0f00000000;
	mul.rn.f32 	%f193, %f18, %f169;
	mov.b32 	%r88, 0;
	bra.uni 	$L__BB11_29;
$L__BB11_24:
	mov.b32 	%r16, %f18;
	shl.b32 	%r58, %r16, 8;
	or.b32  	%r17, %r58, -2147483648;
	mov.b32 	%r85, 0;
	mov.b64 	%rd40, 0;
	mov.u64 	%rd38, __cudart_i2opi_f;
	mov.u64 	%rd39, %rd1;
$L__BB11_25:
	.pragma "nounroll";
	ld.global.nc.u32 	%r59, [%rd38];
	mad.wide.u32 	%rd28, %r59, %r17, %rd40;
	shr.u64 	%rd40, %rd28, 32;
	st.local.u32 	[%rd39], %rd28;
	add.s32 	%r85, %r85, 1;
	add.s64 	%rd39, %rd39, 4;
	add.s64 	%rd38, %rd38, 4;
	setp.ne.s32 	%p21, %r85, 6;
	@%p21 bra 	$L__BB11_25;
	shr.u32 	%r60, %r16, 23;
	st.local.u32 	[%rd1+24], %rd40;
	and.b32  	%r20, %r60, 31;
	and.b32  	%r61, %r60, 224;
	add.s32 	%r62, %r61, -128;
	shr.u32 	%r63, %r62, 5;
	mul.wide.u32 	%rd29, %r63, 4;
	sub.s64 	%rd15, %rd1, %rd29;
	ld.local.u32 	%r87, [%rd15+24];
	ld.local.u32 	%r86, [%rd15+20];
	setp.eq.s32 	%p22, %r20, 0;
	@%p22 bra 	$L__BB11_28;
	shf.l.wrap.b32 	%r87, %r86, %r87, %r20;
	ld.local.u32 	%r64, [%rd15+16];
	shf.l.wrap.b32 	%r86, %r64, %r86, %r20;
$L__BB11_28:
	shr.u32 	%r65, %r87, 30;
	shf.l.wrap.b32 	%r66, %r86, %r87, 2;
	shl.b32 	%r67, %r86, 2;
	shr.u32 	%r68, %r66, 31;
	add.s32 	%r69, %r68, %r65;
	neg.s32 	%r70, %r69;
	setp.lt.s32 	%p23, %r16, 0;
	selp.b32 	%r88, %r70, %r69, %p23;
	shr.s32 	%r71, %r66, 31;
	xor.b32  	%r72, %r71, %r67;
	xor.b32  	%r73, %r71, %r66;
	xor.b32  	%r74, %r66, %r16;
	cvt.u64.u32 	%rd30, %r73;
	shl.b64 	%rd31, %rd30, 32;
	cvt.u64.u32 	%rd32, %r72;
	or.b64  	%rd33, %rd31, %rd32;
	cvt.rn.f64.s64 	%fd3, %rd33;
	mul.f64 	%fd4, %fd3, 0d3BF921FB54442D19;
	cvt.rn.f32.f64 	%f167, %fd4;
	neg.f32 	%f168, %f167;
	setp.lt.s32 	%p24, %r74, 0;
	selp.f32 	%f193, %f168, %f167, %p24;
$L__BB11_29:
	and.b32  	%r76, %r88, 3;
	cvt.rn.f32.u32 	%f170, %r76;
	fma.rn.f32 	%f171, %f170, 0f3FC90FDB, 0fC016CBE4;
	add.f32 	%f172, %f193, %f171;
	mul.f32 	%f173, %f172, 0f3F22F983;
	cvt.rni.s32.f32 	%r77, %f173;
	cvt.rn.f32.s32 	%f174, %r77;
	fma.rn.f32 	%f175, %f174, 0fBFC90FDA, %f172;
	fma.rn.f32 	%f176, %f174, 0fB3A22168, %f175;
	add.s32 	%r78, %r77, 1;
	mul.rn.f32 	%f177, %f176, %f176;
	and.b32  	%r79, %r77, 1;
	setp.eq.b32 	%p25, %r79, 1;
	selp.f32 	%f178, %f176, 0f3F800000, %p25;
	fma.rn.f32 	%f179, %f177, %f178, 0f00000000;
	fma.rn.f32 	%f180, %f177, 0f37CBAC00, 0fBAB607ED;
	selp.f32 	%f181, 0fB94D4153, %f180, %p25;
	selp.f32 	%f182, 0f3C0885E4, 0f3D2AAABB, %p25;
	fma.rn.f32 	%f183, %f181, %f177, %f182;
	selp.f32 	%f184, 0fBE2AAAA8, 0fBEFFFFFF, %p25;
	fma.rn.f32 	%f185, %f183, %f177, %f184;
	fma.rn.f32 	%f186, %f185, %f179, %f178;
	and.b32  	%r80, %r78, 2;
	setp.eq.s32 	%p26, %r80, 0;
	mov.f32 	%f187, 0f00000000;
	sub.f32 	%f188, %f187, %f186;
	selp.f32 	%f189, %f186, %f188, %p26;
	mul.f32 	%f194, %f19, %f189;
$L__BB11_30:
	cvta.to.global.u64 	%rd34, %rd16;
	setp.lt.f32 	%p27, %f27, 0f00000000;
	selp.f32 	%f190, 0f7FFFFFFF, %f194, %p27;
	st.global.f32 	[%rd34], %f190;
	ret;

}
	// .globl	_Z4_y1fPff
.visible .entry _Z4_y1fPff(
	.param .u64 .ptr .align 1 _Z4_y1fPff_param_0,
	.param .f32 _Z4_y1fPff_param_1
)
{
	.local .align 4 .b8 	__local_depot12[28];
	.reg .b64 	%SP;
	.reg .b64 	%SPL;
	.reg .pred 	%p<28>;
	.reg .b32 	%r<89>;
	.reg .b32 	%f<192>;
	.reg .b64 	%rd<41>;
	.reg .b64 	%fd<5>;

	mov.u64 	%SPL, __local_depot12;
	ld.param.u64 	%rd16, [_Z4_y1fPff_param_0];
	ld.param.f32 	%f27, [_Z4_y1fPff_param_1];
	add.u64 	%rd1, %SPL, 0;
	abs.f32 	%f1, %f27;
	setp.geu.f32 	%p1, %f1, 0f00800000;
	@%p1 bra 	$L__BB12_2;
	mov.f32 	%f186, 0fBF22F983;
	div.rn.f32 	%f191, %f186, %f1;
	bra.uni 	$L__BB12_32;
$L__BB12_2:
	setp.gtu.f32 	%p2, %f1, 0f3FD96AC4;
	@%p2 bra 	$L__BB12_16;
	abs.f32 	%f3, %f1;
	setp.gtu.f32 	%p3, %f3, 0f41000000;
	@%p3 bra 	$L__BB12_5;
	add.f32 	%f28, %f3, 0fC0753AAC;
	add.f32 	%f29, %f28, 0f33A5090F;
	fma.rn.f32 	%f30, %f29, 0f29AF3463, 0f2B81BF42;
	fma.rn.f32 	%f31, %f30, %f29, 0fADE21EC1;
	fma.rn.f32 	%f32, %f31, %f29, 0fAF5DDEFF;
	fma.rn.f32 	%f33, %f32, %f29, 0f319B0C9D;
	fma.rn.f32 	%f34, %f33, %f29, 0f32E81173;
	fma.rn.f32 	%f35, %f34, %f29, 0fB50F8DC8;
	fma.rn.f32 	%f36, %f35, %f29, 0fB61E653D;
	fma.rn.f32 	%f37, %f36, %f29, 0f382CD9C5;
	fma.rn.f32 	%f38, %f37, %f29, 0f38F9EB10;
	fma.rn.f32 	%f39, %f38, %f29, 0fBAECEB9C;
	fma.rn.f32 	%f40, %f39, %f29, 0fBB276FFD;
	fma.rn.f32 	%f41, %f40, %f29, 0f3D073993;
	add.f32 	%f42, %f3, 0fC0E07FB0;
	add.f32 	%f43, %f42, 0f3444B8DB;
	mul.f32 	%f44, %f43, %f41;
	mul.f32 	%f45, %f29, %f44;
	mul.f32 	%f189, %f3, %f45;
	bra.uni 	$L__BB12_15;
$L__BB12_5:
	abs.f32 	%f47, %f3;
	setp.eq.f32 	%p4, %f47, 0f7F800000;
	mov.f32 	%f189, 0f00000000;
	@%p4 bra 	$L__BB12_15;
	rcp.approx.ftz.f32 	%f48, %f3;
	mul.f32 	%f49, %f48, %f48;
	fma.rn.f32 	%f50, %f49, 0fC082CB37, 0f3F3FF7E9;
	fma.rn.f32 	%f51, %f50, %f49, 0fBE458BAE;
	fma.rn.f32 	%f52, %f51, %f49, 0f3E3FFF8B;
	fma.rn.f32 	%f5, %f52, %f49, 0f3F800000;
	fma.rn.f32 	%f53, %f49, 0fBFCA3BA2, 0f3EB914AD;
	fma.rn.f32 	%f54, %f53, %f49, 0fBE27F2EC;
	fma.rn.f32 	%f55, %f54, %f49, 0f3EBFFFFD;
	fma.rn.f32 	%f6, %f55, %f48, %f3;
	mul.f32 	%f56, %f6, 0f3F22F983;
	cvt.rni.s32.f32 	%r84, %f56;
	cvt.rn.f32.s32 	%f57, %r84;
	fma.rn.f32 	%f58, %f57, 0fBFC90FDA, %f6;
	fma.rn.f32 	%f59, %f57, 0fB3A22168, %f58;
	fma.rn.f32 	%f188, %f57, 0fA7C234C5, %f59;
	abs.f32 	%f8, %f6;
	setp.ltu.f32 	%p5, %f8, 0f47CE4780;
	@%p5 bra 	$L__BB12_14;
	setp.neu.f32 	%p6, %f8, 0f7F800000;
	@%p6 bra 	$L__BB12_9;
	mov.f32 	%f62, 0f00000000;
	mul.rn.f32 	%f188, %f6, %f62;
	mov.b32 	%r84, 0;
	bra.uni 	$L__BB12_14;
$L__BB12_9:
	mov.b32 	%r2, %f6;
	shl.b32 	%r30, %r2, 8;
	or.b32  	%r3, %r30, -2147483648;
	mov.b64 	%rd37, 0;
	mov.b32 	%r81, 0;
	mov.u64 	%rd35, __cudart_i2opi_f;
	mov.u64 	%rd36, %rd1;
$L__BB12_10:
	.pragma "nounroll";
	ld.global.nc.u32 	%r31, [%rd35];
	mad.wide.u32 	%rd20, %r31, %r3, %rd37;
	shr.u64 	%rd37, %rd20, 32;
	st.local.u32 	[%rd36], %rd20;
	add.s32 	%r81, %r81, 1;
	add.s64 	%rd36, %rd36, 4;
	add.s64 	%rd35, %rd35, 4;
	setp.ne.s32 	%p7, %r81, 6;
	@%p7 bra 	$L__BB12_10;
	shr.u32 	%r32, %r2, 23;
	st.local.u32 	[%rd1+24], %rd37;
	and.b32  	%r6, %r32, 31;
	and.b32  	%r33, %r32, 224;
	add.s32 	%r34, %r33, -128;
	shr.u32 	%r35, %r34, 5;
	mul.wide.u32 	%rd21, %r35, 4;
	sub.s64 	%rd8, %rd1, %rd21;
	ld.local.u32 	%r82, [%rd8+24];
	ld.local.u32 	%r83, [%rd8+20];
	setp.eq.s32 	%p8, %r6, 0;
	@%p8 bra 	$L__BB12_13;
	shf.l.wrap.b32 	%r82, %r83, %r82, %r6;
	ld.local.u32 	%r36, [%rd8+16];
	shf.l.wrap.b32 	%r83, %r36, %r83, %r6;
$L__BB12_13:
	shr.u32 	%r37, %r82, 30;
	shf.l.wrap.b32 	%r38, %r83, %r82, 2;
	shl.b32 	%r39, %r83, 2;
	shr.u32 	%r40, %r38, 31;
	add.s32 	%r41, %r40, %r37;
	neg.s32 	%r42, %r41;
	setp.lt.s32 	%p9, %r2, 0;
	selp.b32 	%r84, %r42, %r41, %p9;
	xor.b32  	%r43, %r38, %r2;
	shr.s32 	%r44, %r38, 31;
	xor.b32  	%r45, %r44, %r38;
	xor.b32  	%r46, %r44, %r39;
	cvt.u64.u32 	%rd22, %r45;
	shl.b64 	%rd23, %rd22, 32;
	cvt.u64.u32 	%rd24, %r46;
	or.b64  	%rd25, %rd23, %rd24;
	cvt.rn.f64.s64 	%fd1, %rd25;
	mul.f64 	%fd2, %fd1, 0d3BF921FB54442D19;
	cvt.rn.f32.f64 	%f60, %fd2;
	neg.f32 	%f61, %f60;
	setp.lt.s32 	%p10, %r43, 0;
	selp.f32 	%f188, %f61, %f60, %p10;
$L__BB12_14:
	and.b32  	%r48, %r84, 3;
	cvt.rn.f32.u32 	%f63, %r48;
	fma.rn.f32 	%f64, %f63, 0f3FC90FDB, 0fC016CBE4;
	add.f32 	%f65, %f188, %f64;
	mul.f32 	%f66, %f65, 0f3F22F983;
	cvt.rni.s32.f32 	%r49, %f66;
	cvt.rn.f32.s32 	%f67, %r49;
	fma.rn.f32 	%f68, %f67, 0fBFC90FDA, %f65;
	fma.rn.f32 	%f69, %f67, 0fB3A22168, %f68;
	add.s32 	%r50, %r49, 1;
	mul.rn.f32 	%f70, %f69, %f69;
	and.b32  	%r51, %r49, 1;
	setp.eq.b32 	%p11, %r51, 1;
	selp.f32 	%f71, %f69, 0f3F800000, %p11;
	fma.rn.f32 	%f72, %f70, %f71, 0f00000000;
	fma.rn.f32 	%f73, %f70, 0f37CBAC00, 0fBAB607ED;
	selp.f32 	%f74, 0fB94D4153, %f73, %p11;
	selp.f32 	%f75, 0f3C0885E4, 0f3D2AAABB, %p11;
	fma.rn.f32 	%f76, %f74, %f70, %f75;
	selp.f32 	%f77, 0fBE2AAAA8, 0fBEFFFFFF, %p11;
	fma.rn.f32 	%f78, %f76, %f70, %f77;
	fma.rn.f32 	%f79, %f78, %f72, %f71;
	and.b32  	%r52, %r50, 2;
	setp.eq.s32 	%p12, %r52, 0;
	mov.f32 	%f80, 0f00000000;
	sub.f32 	%f81, %f80, %f79;
	selp.f32 	%f82, %f79, %f81, %p12;
	rsqrt.approx.f32 	%f83, %f3;
	mul.f32 	%f84, %f83, 0f3F4C422A;
	mul.f32 	%f85, %f5, %f84;
	mul.f32 	%f189, %f85, %f82;
$L__BB12_15:
	mul.f32 	%f86, %f1, %f1;
	setp.lt.f32 	%p13, %f3, 0f0DA24260;
	abs.f32 	%f87, %f189;
	selp.f32 	%f88, %f87, %f189, %p13;
	mov.b32 	%r53, %f1;
	add.s32 	%r54, %r53, -1059760811;
	and.b32  	%r55, %r54, -8388608;
	sub.s32 	%r56, %r53, %r55;
	mov.b32 	%f89, %r56;
	cvt.rn.f32.s32 	%f90, %r55;
	fma.rn.f32 	%f91, %f90, 0f34000000, 0f00000000;
	add.f32 	%f92, %f89, 0fBF800000;
	fma.rn.f32 	%f93, %f92, 0fBE055027, 0f3E1039F6;
	fma.rn.f32 	%f94, %f93, %f92, 0fBDF8CDCC;
	fma.rn.f32 	%f95, %f94, %f92, 0f3E0F2955;
	fma.rn.f32 	%f96, %f95, %f92, 0fBE2AD8B9;
	fma.rn.f32 	%f97, %f96, %f92, 0f3E4CED0B;
	fma.rn.f32 	%f98, %f97, %f92, 0fBE7FFF22;
	fma.rn.f32 	%f99, %f98, %f92, 0f3EAAAA78;
	fma.rn.f32 	%f100, %f99, %f92, 0fBF000000;
	mul.f32 	%f101, %f92, %f100;
	fma.rn.f32 	%f102, %f101, %f92, %f92;
	fma.rn.f32 	%f103, %f91, 0f3F317218, %f102;
	setp.gt.u32 	%p14, %r53, 2139095039;
	fma.rn.f32 	%f104, %f1, 0f7F800000, 0f7F800000;
	selp.f32 	%f105, %f104, %f103, %p14;
	mov.f32 	%f106, 0fBF800000;
	div.rn.f32 	%f107, %f106, %f1;
	fma.rn.f32 	%f108, %f88, %f105, %f107;
	mul.f32 	%f109, %f108, 0f3F22F983;
	fma.rn.f32 	%f110, %f86, 0f321462CC, 0fB58527DA;
	fma.rn.f32 	%f111, %f110, %f86, 0f38963E95;
	fma.rn.f32 	%f112, %f111, %f86, 0fBB41ADCB;
	fma.rn.f32 	%f113, %f112, %f86, 0f3D5E9CBB;
	fma.rn.f32 	%f114, %f113, %f86, 0fBE48C331;
	fma.rn.f32 	%f191, %f114, %f1, %f109;
	bra.uni 	$L__BB12_32;
$L__BB12_16:
	setp.gtu.f32 	%p15, %f1, 0f40740EEE;
	@%p15 bra 	$L__BB12_18;
	add.f32 	%f115, %f1, 0fC00C9DF7;
	add.f32 	%f116, %f115, 0f33B200DC;
	fma.rn.f32 	%f117, %f116, 0fB789E29D, 0f39064A88;
	fma.rn.f32 	%f118, %f117, %f116, 0fB9F0AB0D;
	fma.rn.f32 	%f119, %f118, %f116, 0f3A8F6102;
	fma.rn.f32 	%f120, %f119, %f116, 0fBB2C7045;
	fma.rn.f32 	%f121, %f120, %f116, 0f3BF35DF7;
	fma.rn.f32 	%f122, %f121, %f116, 0fBB9D097C;
	fma.rn.f32 	%f123, %f122, %f116, 0fBD06968A;
	fma.rn.f32 	%f124, %f123, %f116, 0fBDF2B7DF;
	fma.rn.f32 	%f125, %f124, %f116, 0f3F055242;
	mul.f32 	%f191, %f116, %f125;
	bra.uni 	$L__BB12_32;
$L__BB12_18:
	setp.gtu.f32 	%p16, %f1, 0f40E06937;
	@%p16 bra 	$L__BB12_20;
	add.f32 	%f126, %f1, 0fC0ADBFF2;
	add.f32 	%f127, %f126, 0fB4687B03;
	fma.rn.f32 	%f128, %f127, 0f32BE57D0, 0fB508A416;
	fma.rn.f32 	%f129, %f128, %f127, 0fB63F8A14;
	fma.rn.f32 	%f130, %f129, %f127, 0f38427E02;
	fma.rn.f32 	%f131, %f130, %f127, 0f3919BB1C;
	fma.rn.f32 	%f132, %f131, %f127, 0fBB0DF1FD;
	fma.rn.f32 	%f133, %f132, %f127, 0fBB885189;
	fma.rn.f32 	%f134, %f133, %f127, 0f3D50AEC1;
	fma.rn.f32 	%f135, %f134, %f127, 0f3D005CFC;
	fma.rn.f32 	%f136, %f135, %f127, 0fBEAE3E2B;
	mul.f32 	%f191, %f127, %f136;
	bra.uni 	$L__BB12_32;
$L__BB12_20:
	setp.gtu.f32 	%p17, %f1, 0f4122C2E3;
	@%p17 bra 	$L__BB12_22;
	add.f32 	%f137, %f1, 0fC109893D;
	add.f32 	%f138, %f137, 0fB4E6169B;
	fma.rn.f32 	%f139, %f138, 0f350CF383, 0f3602902E;
	fma.rn.f32 	%f140, %f139, %f138, 0fB8375F71;
	fma.rn.f32 	%f141, %f140, %f138, 0fB8D9FAA8;
	fma.rn.f32 	%f142, %f141, %f138, 0f3B03D19A;
	fma.rn.f32 	%f143, %f142, %f138, 0f3B1E736D;
	fma.rn.f32 	%f144, %f143, %f138, 0fBD31CAE5;
	fma.rn.f32 	%f145, %f144, %f138, 0fBC8159B6;
	fma.rn.f32 	%f146, %f145, %f138, 0f3E8AFCCA;
	mul.f32 	%f191, %f138, %f146;
	bra.uni 	$L__BB12_32;
$L__BB12_22:
	abs.f32 	%f148, %f1;
	setp.eq.f32 	%p18, %f148, 0f7F800000;
	mov.f32 	%f191, 0f00000000;
	@%p18 bra 	$L__BB12_32;
	rcp.approx.ftz.f32 	%f149, %f1;
	mul.f32 	%f150, %f149, %f149;
	fma.rn.f32 	%f151, %f150, 0f3F267F60, 0fBE44AB90;
	fma.rn.f32 	%f152, %f151, %f150, 0f3E3FFEBF;
	fma.rn.f32 	%f153, %f152, %f150, 0f3F800000;
	fma.rn.f32 	%f154, %f150, 0fBFE4E1AB, 0f3EBB73AB;
	fma.rn.f32 	%f155, %f154, %f150, 0fBE27FB6E;
	fma.rn.f32 	%f156, %f155, %f150, 0f3EBFFFFF;
	fma.rn.f32 	%f18, %f156, %f149, %f1;
	rsqrt.approx.f32 	%f157, %f1;
	mul.f32 	%f158, %f157, 0f3F4C422A;
	mul.f32 	%f19, %f153, %f158;
	mul.f32 	%f159, %f18, 0f3F22F983;
	cvt.rni.s32.f32 	%r88, %f159;
	cvt.rn.f32.s32 	%f160, %r88;
	fma.rn.f32 	%f161, %f160, 0fBFC90FDA, %f18;
	fma.rn.f32 	%f162, %f160, 0fB3A22168, %f161;
	fma.rn.f32 	%f190, %f160, 0fA7C234C5, %f162;
	abs.f32 	%f21, %f18;
	setp.ltu.f32 	%p19, %f21, 0f47CE4780;
	@%p19 bra 	$L__BB12_31;
	setp.neu.f32 	%p20, %f21, 0f7F800000;
	@%p20 bra 	$L__BB12_26;
	mov.f32 	%f165, 0f00000000;
	mul.rn.f32 	%f190, %f18, %f165;
	mov.b32 	%r88, 0;
	bra.uni 	$L__BB12_31;
$L__BB12_26:
	mov.b32 	%r16, %f18;
	shl.b32 	%r58, %r16, 8;
	or.b32  	%r17, %r58, -2147483648;
	mov.b32 	%r85, 0;
	mov.b64 	%rd40, 0;
	mov.u64 	%rd38, __cudart_i2opi_f;
	mov.u64 	%rd39, %rd1;
$L__BB12_27:
	.pragma "nounroll";
	ld.global.nc.u32 	%r59, [%rd38];
	mad.wide.u32 	%rd28, %r59, %r17, %rd40;
	shr.u64 	%rd40, %rd28, 32;
	st.local.u32 	[%rd39], %rd28;
	add.s32 	%r85, %r85, 1;
	add.s64 	%rd39, %rd39, 4;
	add.s64 	%rd38, %rd38, 4;
	setp.ne.s32 	%p21, %r85, 6;
	@%p21 bra 	$L__BB12_27;
	shr.u32 	%r60, %r16, 23;
	st.local.u32 	[%rd1+24], %rd40;
	and.b32  	%r20, %r60, 31;
	and.b32  	%r61, %r60, 224;
	add.s32 	%r62, %r61, -128;
	shr.u32 	%r63, %r62, 5;
	mul.wide.u32 	%rd29, %r63, 4;
	sub.s64 	%rd15, %rd1, %rd29;
	ld.local.u32 	%r87, [%rd15+24];
	ld.local.u32 	%r86, [%rd15+20];
	setp.eq.s32 	%p22, %r20, 0;
	@%p22 bra 	$L__BB12_30;
	shf.l.wrap.b32 	%r87, %r86, %r87, %r20;
	ld.local.u32 	%r64, [%rd15+16];
	shf.l.wrap.b32 	%r86, %r64, %r86, %r20;
$L__BB12_30:
	shr.u32 	%r65, %r87, 30;
	shf.l.wrap.b32 	%r66, %r86, %r87, 2;
	shl.b32 	%r67, %r86, 2;
	shr.u32 	%r68, %r66, 31;
	add.s32 	%r69, %r68, %r65;
	neg.s32 	%r70, %r69;
	setp.lt.s32 	%p23, %r16, 0;
	selp.b32 	%r88, %r70, %r69, %p23;
	shr.s32 	%r71, %r66, 31;
	xor.b32  	%r72, %r71, %r67;
	xor.b32  	%r73, %r71, %r66;
	xor.b32  	%r74, %r66, %r16;
	cvt.u64.u32 	%rd30, %r73;
	shl.b64 	%rd31, %rd30, 32;
	cvt.u64.u32 	%rd32, %r72;
	or.b64  	%rd33, %rd31, %rd32;
	cvt.rn.f64.s64 	%fd3, %rd33;
	mul.f64 	%fd4, %fd3, 0d3BF921FB54442D19;
	cvt.rn.f32.f64 	%f163, %fd4;
	neg.f32 	%f164, %f163;
	setp.lt.s32 	%p24, %r74, 0;
	selp.f32 	%f190, %f164, %f163, %p24;
$L__BB12_31:
	and.b32  	%r76, %r88, 3;
	cvt.rn.f32.u32 	%f166, %r76;
	fma.rn.f32 	%f167, %f166, 0f3FC90FDB, 0fC07B53D1;
	add.f32 	%f168, %f190, %f167;
	mul.f32 	%f169, %f168, 0f3F22F983;
	cvt.rni.s32.f32 	%r77, %f169;
	cvt.rn.f32.s32 	%f170, %r77;
	fma.rn.f32 	%f171, %f170, 0fBFC90FDA, %f168;
	fma.rn.f32 	%f172, %f170, 0fB3A22168, %f171;
	add.s32 	%r78, %r77, 1;
	mul.rn.f32 	%f173, %f172, %f172;
	and.b32  	%r79, %r77, 1;
	setp.eq.b32 	%p25, %r79, 1;
	selp.f32 	%f174, %f172, 0f3F800000, %p25;
	fma.rn.f32 	%f175, %f173, %f174, 0f00000000;
	fma.rn.f32 	%f176, %f173, 0f37CBAC00, 0fBAB607ED;
	selp.f32 	%f177, 0fB94D4153, %f176, %p25;
	selp.f32 	%f178, 0f3C0885E4, 0f3D2AAABB, %p25;
	fma.rn.f32 	%f179, %f177, %f173, %f178;
	selp.f32 	%f180, 0fBE2AAAA8, 0fBEFFFFFF, %p25;
	fma.rn.f32 	%f181, %f179, %f173, %f180;
	fma.rn.f32 	%f182, %f181, %f175, %f174;
	and.b32  	%r80, %r78, 2;
	setp.eq.s32 	%p26, %r80, 0;
	mov.f32 	%f183, 0f00000000;
	sub.f32 	%f184, %f183, %f182;
	selp.f32 	%f185, %f182, %f184, %p26;
	mul.f32 	%f191, %f19, %f185;
$L__BB12_32:
	cvta.to.global.u64 	%rd34, %rd16;
	setp.lt.f32 	%p27, %f27, 0f00000000;
	selp.f32 	%f187, 0f7FFFFFFF, %f191, %p27;
	st.global.f32 	[%rd34], %f187;
	ret;

}
	// .globl	_Z7fadd_rdPfff
.visible .entry _Z7fadd_rdPfff(
	.param .u64 .ptr .align 1 _Z7fadd_rdPfff_param_0,
	.param .f32 _Z7fadd_rdPfff_param_1,
	.param .f32 _Z7fadd_rdPfff_param_2
)
{
	.reg .b32 	%f<4>;
	.reg .b64 	%rd<3>;

	ld.param.u64 	%rd1, [_Z7fadd_rdPfff_param_0];
	ld.param.f32 	%f1, [_Z7fadd_rdPfff_param_1];
	ld.param.f32 	%f2, [_Z7fadd_rdPfff_param_2];
	cvta.to.global.u64 	%rd2, %rd1;
	add.rm.f32 	%f3, %f1, %f2;
	st.global.f32 	[%rd2], %f3;
	ret;

}
	// .globl	_Z7fadd_rnPfff
.visible .entry _Z7fadd_rnPfff(
	.param .u64 .ptr .align 1 _Z7fadd_rnPfff_param_0,
	.param .f32 _Z7fadd_rnPfff_param_1,
	.param .f32 _Z7fadd_rnPfff_param_2
)
{
	.reg .b32 	%f<4>;
	.reg .b64 	%rd<3>;

	ld.param.u64 	%rd1, [_Z7fadd_rnPfff_param_0];
	ld.param.f32 	%f1, [_Z7fadd_rnPfff_param_1];
	ld.param.f32 	%f2, [_Z7fadd_rnPfff_param_2];
	cvta.to.global.u64 	%rd2, %rd1;
	add.rn.f32 	%f3, %f1, %f2;
	st.global.f32 	[%rd2], %f3;
	ret;

}
	// .globl	_Z7fadd_ruPfff
.visible .entry _Z7fadd_ruPfff(
	.param .u64 .ptr .align 1 _Z7fadd_ruPfff_param_0,
	.param .f32 _Z7fadd_ruPfff_param_1,
	.param .f32 _Z7fadd_ruPfff_param_2
)
{
	.reg .b32 	%f<4>;
	.reg .b64 	%rd<3>;

	ld.param.u64 	%rd1, [_Z7fadd_ruPfff_param_0];
	ld.param.f32 	%f1, [_Z7fadd_ruPfff_param_1];
	ld.param.f32 	%f2, [_Z7fadd_ruPfff_param_2];
	cvta.to.global.u64 	%rd2, %rd1;
	add.rp.f32 	%f3, %f1, %f2;
	st.global.f32 	[%rd2], %f3;
	ret;

}
	// .globl	_Z7fadd_rzPfff
.visible .entry _Z7fadd_rzPfff(
	.param .u64 .ptr .align 1 _Z7fadd_rzPfff_param_0,
	.param .f32 _Z7fadd_rzPfff_param_1,
	.param .f32 _Z7fadd_rzPfff_param_2
)
{
	.reg .b32 	%f<4>;
	.reg .b64 	%rd<3>;

	ld.param.u64 	%rd1, [_Z7fadd_rzPfff_param_0];
	ld.param.f32 	%f1, [_Z7fadd_rzPfff_param_1];
	ld.param.f32 	%f2, [_Z7fadd_rzPfff_param_2];
	cvta.to.global.u64 	%rd2, %rd1;
	add.rz.f32 	%f3, %f1, %f2;
	st.global.f32 	[%rd2], %f3;
	ret;

}
	// .globl	_Z7fmul_rdPfff
.visible .entry _Z7fmul_rdPfff(
	.param .u64 .ptr .align 1 _Z7fmul_rdPfff_param_0,
	.param .f32 _Z7fmul_rdPfff_param_1,
	.param .f32 _Z7fmul_rdPfff_param_2
)
{
	.reg .b32 	%f<4>;
	.reg .b64 	%rd<3>;

	ld.param.u64 	%rd1, [_Z7fmul_rdPfff_param_0];
	ld.param.f32 	%f1, [_Z7fmul_rdPfff_param_1];
	ld.param.f32 	%f2, [_Z7fmul_rdPfff_param_2];
	cvta.to.global.u64 	%rd2, %rd1;
	mul.rm.f32 	%f3, %f1, %f2;
	st.global.f32 	[%rd2], %f3;
	ret;

}
	// .globl	_Z7fmul_rnPfff
.visible .entry _Z7fmul_rnPfff(
	.param .u64 .ptr .align 1 _Z7fmul_rnPfff_param_0,
	.param .f32 _Z7fmul_rnPfff_param_1,
	.param .f32 _Z7fmul_rnPfff_param_2
)
{
	.reg .b32 	%f<4>;
	.reg .b64 	%rd<3>;

	ld.param.u64 	%rd1, [_Z7fmul_rnPfff_param_0];
	ld.param.f32 	%f1, [_Z7fmul_rnPfff_param_1];
	ld.param.f32 	%f2, [_Z7fmul_rnPfff_param_2];
	cvta.to.global.u64 	%rd2, %rd1;
	mul.rn.f32 	%f3, %f1, %f2;
	st.global.f32 	[%rd2], %f3;
	ret;

}
	// .globl	_Z7fmul_ruPfff
.visible .entry _Z7fmul_ruPfff(
	.param .u64 .ptr .align 1 _Z7fmul_ruPfff_param_0,
	.param .f32 _Z7fmul_ruPfff_param_1,
	.param .f32 _Z7fmul_ruPfff_param_2
)
{
	.reg .b32 	%f<4>;
	.reg .b64 	%rd<3>;

	ld.param.u64 	%rd1, [_Z7fmul_ruPfff_param_0];
	ld.param.f32 	%f1, [_Z7fmul_ruPfff_param_1];
	ld.param.f32 	%f2, [_Z7fmul_ruPfff_param_2];
	cvta.to.global.u64 	%rd2, %rd1;
	mul.rp.f32 	%f3, %f1, %f2;
	st.global.f32 	[%rd2], %f3;
	ret;

}
	// .globl	_Z7fmul_rzPfff
.visible .entry _Z7fmul_rzPfff(
	.param .u64 .ptr .align 1 _Z7fmul_rzPfff_param_0,
	.param .f32 _Z7fmul_rzPfff_param_1,
	.param .f32 _Z7fmul_rzPfff_param_2
)
{
	.reg .b32 	%f<4>;
	.reg .b64 	%rd<3>;

	ld.param.u64 	%rd1, [_Z7fmul_rzPfff_param_0];
	ld.param.f32 	%f1, [_Z7fmul_rzPfff_param_1];
	ld.param.f32 	%f2, [_Z7fmul_rzPfff_param_2];
	cvta.to.global.u64 	%rd2, %rd1;
	mul.rz.f32 	%f3, %f1, %f2;
	st.global.f32 	[%rd2], %f3;
	ret;

}
	// .globl	_Z7fsub_rdPfff
.visible .entry _Z7fsub_rdPfff(
	.param .u64 .ptr .align 1 _Z7fsub_rdPfff_param_0,
	.param .f32 _Z7fsub_rdPfff_param_1,
	.param .f32 _Z7fsub_rdPfff_param_2
)
{
	.reg .b32 	%f<4>;
	.reg .b64 	%rd<3>;

	ld.param.u64 	%rd1, [_Z7fsub_rdPfff_param_0];
	ld.param.f32 	%f1, [_Z7fsub_rdPfff_param_1];
	ld.param.f32 	%f2, [_Z7fsub_rdPfff_param_2];
	cvta.to.global.u64 	%rd2, %rd1;
	sub.rm.f32 	%f3, %f1, %f2;
	st.global.f32 	[%rd2], %f3;
	ret;

}
	// .globl	_Z7fsub_rnPfff
.visible .entry _Z7fsub_rnPfff(
	.param .u64 .ptr .align 1 _Z7fsub_rnPfff_param_0,
	.param .f32 _Z7fsub_rnPfff_param_1,
	.param .f32 _Z7fsub_rnPfff_param_2
)
{
	.reg .b32 	%f<4>;
	.reg .b64 	%rd<3>;

	ld.param.u64 	%rd1, [_Z7fsub_rnPfff_param_0];
	ld.param.f32 	%f1, [_Z7fsub_rnPfff_param_1];
	ld.param.f32 	%f2, [_Z7fsub_rnPfff_param_2];
	cvta.to.global.u64 	%rd2, %rd1;
	sub.rn.f32 	%f3, %f1, %f2;
	st.global.f32 	[%rd2], %f3;
	ret;

}
	// .globl	_Z7fsub_ruPfff
.visible .entry _Z7fsub_ruPfff(
	.param .u64 .ptr .align 1 _Z7fsub_ruPfff_param_0,
	.param .f32 _Z7fsub_ruPfff_param_1,
	.param .f32 _Z7fsub_ruPfff_param_2
)
{
	.reg .b32 	%f<4>;
	.reg .b64 	%rd<3>;

	ld.param.u64 	%rd1, [_Z7fsub_ruPfff_param_0];
	ld.param.f32 	%f1, [_Z7fsub_ruPfff_param_1];
	ld.param.f32 	%f2, [_Z7fsub_ruPfff_param_2];
	cvta.to.global.u64 	%rd2, %rd1;
	sub.rp.f32 	%f3, %f1, %f2;
	st.global.f32 	[%rd2], %f3;
	ret;

}
	// .globl	_Z7fsub_rzPfff
.visible .entry _Z7fsub_rzPfff(
	.param .u64 .ptr .align 1 _Z7fsub_rzPfff_param_0,
	.param .f32 _Z7fsub_rzPfff_param_1,
	.param .f32 _Z7fsub_rzPfff_param_2
)
{
	.reg .b32 	%f<4>;
	.reg .b64 	%rd<3>;

	ld.param.u64 	%rd1, [_Z7fsub_rzPfff_param_0];
	ld.param.f32 	%f1, [_Z7fsub_rzPfff_param_1];
	ld.param.f32 	%f2, [_Z7fsub_rzPfff_param_2];
	cvta.to.global.u64 	%rd2, %rd1;
	sub.rz.f32 	%f3, %f1, %f2;
	st.global.f32 	[%rd2], %f3;
	ret;

}


// ===== COMPILED SASS (sm_100) =====

	.target	sm_100

	.elftype	@"ET_EXEC"


//--------------------- .note.nv.tkinfo           --------------------------
	.section	.note.nv.tkinfo,"",@"SHT_NOTE"
	.sectionflags	@"SHF_NOTE_NV_TKINFO"
	.tkinfo
        /*0018*/ 	.word	0x00000002
        /*0030*/ 	.string	""
        /*0030*/ 	.string	"ptxas"
        /*0030*/ 	.string	"Cuda compilation tools, release 13.0, V13.0.88"
        /*0030*/ 	.string	"Build cuda_13.0.r13.0/compiler.36424714_0"
        /*0030*/ 	.string	"-arch sm_100 -m 64 "



//--------------------- .note.nv.cuinfo           --------------------------
	.section	.note.nv.cuinfo,"",@"SHT_NOTE"
	.sectionflags	@"SHF_NOTE_NV_CUINFO"
        /*0018*/ 	.short	0x0002
        /*001a*/ 	.short	0x0064
        /*001c*/ 	.short	0x0082
	.zero		2


//--------------------- .nv.info                  --------------------------
	.section	.nv.info,"",@"SHT_CUDA_INFO"
	.align	4


	//----- nvinfo : EIATTR_REGCOUNT
	.align		4
        /*0000*/ 	.byte	0x04, 0x2f
        /*0002*/ 	.short	(.L_2 - .L_1)
	.align		4
.L_1:
        /*0004*/ 	.word	index@(_Z12cylBesselI0fPff)
        /*0008*/ 	.word	0x0000000e


	//----- nvinfo : EIATTR_FRAME_SIZE
	.align		4
.L_2:
        /*000c*/ 	.byte	0x04, 0x11
        /*000e*/ 	.short	(.L_4 - .L_3)
	.align		4
.L_3:
        /*0010*/ 	.word	index@(_Z12cylBesselI0fPff)
        /*0014*/ 	.word	0x00000000


	//----- nvinfo : EIATTR_REGCOUNT
	.align		4
.L_4:
        /*0018*/ 	.byte	0x04, 0x2f
        /*001a*/ 	.short	(.L_6 - .L_5)
	.align		4
.L_5:
        /*001c*/ 	.word	index@(_Z12cylBesselI1fPff)
        /*0020*/ 	.word	0x0000000d


	//----- nvinfo : EIATTR_FRAME_SIZE
	.align		4
.L_6:
        /*0024*/ 	.byte	0x04, 0x11
        /*0026*/ 	.short	(.L_8 - .L_7)
	.align		4
.L_7:
        /*0028*/ 	.word	index@(_Z12cylBesselI1fPff)
        /*002c*/ 	.word	0x00000000


	//----- nvinfo : EIATTR_REGCOUNT
	.align		4
.L_8:
        /*0030*/ 	.byte	0x04, 0x2f
        /*0032*/ 	.short	(.L_10 - .L_9)
	.align		4
.L_9:
        /*0034*/ 	.word	index@(_Z9_erfcinvfPff)
        /*0038*/ 	.word	0x00000008


	//----- nvinfo : EIATTR_FRAME_SIZE
	.align		4
.L_10:
        /*003c*/ 	.byte	0x04, 0x11
        /*003e*/ 	.short	(.L_12 - .L_11)
	.align		4
.L_11:
        /*0040*/ 	.word	index@(_Z9_erfcinvfPff)
        /*0044*/ 	.word	0x00000000


	//----- nvinfo : EIATTR_REGCOUNT
	.align		4
.L_12:
        /*0048*/ 	.byte	0x04, 0x2f
        /*004a*/ 	.short	(.L_14 - .L_13)
	.align		4
.L_13:
        /*004c*/ 	.word	index@(_Z8_erfinvfPff)
        /*0050*/ 	.word	0x0000000a


	//----- nvinfo : EIATTR_FRAME_SIZE
	.align		4
.L_14:
        /*0054*/ 	.byte	0x04, 0x11
        /*0056*/ 	.short	(.L_16 - .L_15)
	.align		4
.L_15:
        /*0058*/ 	.word	index@(_Z8_erfinvfPff)
        /*005c*/ 	.word	0x00000000


	//----- nvinfo : EIATTR_REGCOUNT
	.align		4
.L_16:
        /*0060*/ 	.byte	0x04, 0x2f
        /*0062*/ 	.short	(.L_18 - .L_17)
	.align		4
.L_17:
        /*0064*/ 	.word	index@(_Z4_j0fPff)
        /*0068*/ 	.word	0x00000013


	//----- nvinfo : EIATTR_FRAME_SIZE
	.align		4
.L_18:
        /*006c*/ 	.byte	0x04, 0x11
        /*006e*/ 	.short	(.L_20 - .L_19)
	.align		4
.L_19:
        /*0070*/ 	.word	index@(_Z4_j0fPff)
        /*0074*/ 	.word	0x00000000


	//----- nvinfo : EIATTR_REGCOUNT
	.align		4
.L_20:
        /*0078*/ 	.byte	0x04, 0x2f
        /*007a*/ 	.short	(.L_22 - .L_21)
	.align		4
.L_21:
        /*007c*/ 	.word	index@(_Z4_j1fPff)
        /*0080*/ 	.word	0x00000014


	//----- nvinfo : EIATTR_FRAME_SIZE
	.align		4
.L_22:
        /*0084*/ 	.byte	0x04, 0x11
        /*0086*/ 	.short	(.L_24 - .L_23)
	.align		4
.L_23:
        /*0088*/ 	.word	index@(_Z4_j1fPff)
        /*008c*/ 	.word	0x00000000


	//----- nvinfo : EIATTR_REGCOUNT
	.align		4
.L_24:
        /*0090*/ 	.byte	0x04, 0x2f
        /*0092*/ 	.short	(.L_26 - .L_25)
	.align		4
.L_25:
        /*0094*/ 	.word	index@(_Z9_normcdffPff)
        /*0098*/ 	.word	0x00000010


	//----- nvinfo : EIATTR_FRAME_SIZE
	.align		4
.L_26:
        /*009c*/ 	.byte	0x04, 0x11
        /*009e*/ 	.short	(.L_28 - .L_27)
	.align		4
.L_27:
        /*00a0*/ 	.word	index@(_Z9_normcdffPff)
        /*00a4*/ 	.word	0x00000000


	//----- nvinfo : EIATTR_REGCOUNT
	.align		4
.L_28:
        /*00a8*/ 	.byte	0x04, 0x2f
        /*00aa*/ 	.short	(.L_30 - .L_29)
	.align		4
.L_29:
        /*00ac*/ 	.word	index@(_Z12_normcdfinvfPff)
        /*00b0*/ 	.word	0x00000008


	//----- nvinfo : EIATTR_FRAME_SIZE
	.align		4
.L_30:
        /*00b4*/ 	.byte	0x04, 0x11
        /*00b6*/ 	.short	(.L_32 - .L_31)
	.align		4
.L_31:
        /*00b8*/ 	.word	index@(_Z12_normcdfinvfPff)
        /*00bc*/ 	.word	0x00000000


	//----- nvinfo : EIATTR_REGCOUNT
	.align		4
.L_32:
        /*00c0*/ 	.byte	0x04, 0x2f
        /*00c2*/ 	.short	(.L_34 - .L_33)
	.align		4
.L_33:
        /*00c4*/ 	.word	index@(_Z11setVecValuePff)
        /*00c8*/ 	.word	0x00000008


	//----- nvinfo : EIATTR_FRAME_SIZE
	.align		4
.L_34:
        /*00cc*/ 	.byte	0x04, 0x11
        /*00ce*/ 	.short	(.L_36 - .L_35)
	.align		4
.L_35:
        /*00d0*/ 	.word	index@(_Z11setVecValuePff)
        /*00d4*/ 	.word	0x00000000


	//----- nvinfo : EIATTR_REGCOUNT
	.align		4
.L_36:
        /*00d8*/ 	.byte	0x04, 0x2f
        /*00da*/ 	.short	(.L_38 - .L_37)
	.align		4
.L_37:
        /*00dc*/ 	.word	index@(_Z6_normfPfiPKf)
        /*00e0*/ 	.word	0x0000001b


	//----- nvinfo : EIATTR_FRAME_SIZE
	.align		4
.L_38:
        /*00e4*/ 	.byte	0x04, 0x11
        /*00e6*/ 	.short	(.L_40 - .L_39)
	.align		4
.L_39:
        /*00e8*/ 	.word	index@($__internal_1_$__cuda_sm20_sqrt_rn_f32_slowpath)
        /*00ec*/ 	.word	0x00000000


	//----- nvinfo : EIATTR_FRAME_SIZE
	.align		4
.L_40:
        /*00f0*/ 	.byte	0x04, 0x11
        /*00f2*/ 	.short	(.L_42 - .L_41)
	.align		4
.L_41:
        /*00f4*/ 	.word	index@(_Z6_normfPfiPKf)
        /*00f8*/ 	.word	0x00000000


	//----- nvinfo : EIATTR_REGCOUNT
	.align		4
.L_42:
        /*00fc*/ 	.byte	0x04, 0x2f
        /*00fe*/ 	.short	(.L_44 - .L_43)
	.align		4
.L_43:
        /*0100*/ 	.word	index@(_Z7_rnormfPfiPKf)
        /*0104*/ 	.word	0x0000001b


	//----- nvinfo : EIATTR_FRAME_SIZE
	.align		4
.L_44:
        /*0108*/ 	.byte	0x04, 0x11
        /*010a*/ 	.short	(.L_46 - .L_45)
	.align		4
.L_45:
        /*010c*/ 	.word	index@(_Z7_rnormfPfiPKf)
        /*0110*/ 	.word	0x00000000


	//----- nvinfo : EIATTR_REGCOUNT
	.align		4
.L_46:
        /*0114*/ 	.byte	0x04, 0x2f
        /*0116*/ 	.short	(.L_48 - .L_47)
	.align		4
.L_47:
        /*0118*/ 	.word	index@(_Z4_y0fPff)
        /*011c*/ 	.word	0x00000015


	//----- nvinfo : EIATTR_FRAME_SIZE
	.align		4
.L_48:
        /*0120*/ 	.byte	0x04, 0x11
        /*0122*/ 	.short	(.L_50 - .L_49)
	.align		4
.L_49:
        /*0124*/ 	.word	index@(_Z4_y0fPff)
        /*0128*/ 	.word	0x00000000


	//----- nvinfo : EIATTR_REGCOUNT
	.align		4
.L_50:
        /*012c*/ 	.byte	0x04, 0x2f
        /*012e*/ 	.short	(.L_52 - .L_51)
	.align		4
.L_51:
        /*0130*/ 	.word	index@(_Z4_y1fPff)
        /*0134*/ 	.word	0x00000015


	//----- nvinfo : EIATTR_FRAME_SIZE
	.align		4
.L_52:
        /*0138*/ 	.byte	0x04, 0x11
        /*013a*/ 	.short	(.L_54 - .L_53)
	.align		4
.L_53:
        /*013c*/ 	.word	index@($__internal_0_$__cuda_sm3x_div_rn_noftz_f32_slowpath)
        /*0140*/ 	.word	0x00000000


	//----- nvinfo : EIATTR_FRAME_SIZE
	.align		4
.L_54:
        /*0144*/ 	.byte	0x04, 0x11
        /*0146*/ 	.short	(.L_56 - .L_55)
	.align		4
.L_55:
        /*0148*/ 	.word	index@(_Z4_y1fPff)
        /*014c*/ 	.word	0x00000000


	//----- nvinfo : EIATTR_REGCOUNT
	.align		4
.L_56:
        /*0150*/ 	.byte	0x04, 0x2f
        /*0152*/ 	.short	(.L_58 - .L_57)
	.align		4
.L_57:
        /*0154*/ 	.word	index@(_Z7fadd_rdPfff)
        /*0158*/ 	.word	0x00000008


	//----- nvinfo : EIATTR_FRAME_SIZE
	.align		4
.L_58:
        /*015c*/ 	.byte	0x04, 0x11
        /*015e*/ 	.short	(.L_60 - .L_59)
	.align		4
.L_59:
        /*0160*/ 	.word	index@(_Z7fadd_rdPfff)
        /*0164*/ 	.word	0x00000000


	//----- nvinfo : EIATTR_REGCOUNT
	.align		4
.L_60:
        /*0168*/ 	.byte	0x04, 0x2f
        /*016a*/ 	.short	(.L_62 - .L_61)
	.align		4
.L_61:
        /*016c*/ 	.word	index@(_Z7fadd_rnPfff)
        /*0170*/ 	.word	0x00000008


	//----- nvinfo : EIATTR_FRAME_SIZE
	.align		4
.L_62:
        /*0174*/ 	.byte	0x04, 0x11
        /*0176*/ 	.short	(.L_64 - .L_63)
	.align		4
.L_63:
        /*0178*/ 	.word	index@(_Z7fadd_rnPfff)
        /*017c*/ 	.word	0x00000000


	//----- nvinfo : EIATTR_REGCOUNT
	.align		4
.L_64:
        /*0180*/ 	.byte	0x04, 0x2f
        /*0182*/ 	.short	(.L_66 - .L_65)
	.align		4
.L_65:
        /*0184*/ 	.word	index@(_Z7fadd_ruPfff)
        /*0188*/ 	.word	0x00000008


	//----- nvinfo : EIATTR_FRAME_SIZE
	.align		4
.L_66:
        /*018c*/ 	.byte	0x04, 0x11
        /*018e*/ 	.short	(.L_68 - .L_67)
	.align		4
.L_67:
        /*0190*/ 	.word	index@(_Z7fadd_ruPfff)
        /*0194*/ 	.word	0x00000000


	//----- nvinfo : EIATTR_REGCOUNT
	.align		4
.L_68:
        /*0198*/ 	.byte	0x04, 0x2f
        /*019a*/ 	.short	(.L_70 - .L_69)
	.align		4
.L_69:
        /*019c*/ 	.word	index@(_Z7fadd_rzPfff)
        /*01a0*/ 	.word	0x00000008


	//----- nvinfo : EIATTR_FRAME_SIZE
	.align		4
.L_70:
        /*01a4*/ 	.byte	0x04, 0x11
        /*01a6*/ 	.short	(.L_72 - .L_71)
	.align		4
.L_71:
        /*01a8*/ 	.word	index@(_Z7fadd_rzPfff)
        /*01ac*/ 	.word	0x00000000


	//----- nvinfo : EIATTR_REGCOUNT
	.align		4
.L_72:
        /*01b0*/ 	.byte	0x04, 0x2f
        /*01b2*/ 	.short	(.L_74 - .L_73)
	.align		4
.L_73:
        /*01b4*/ 	.word	index@(_Z7fmul_rdPfff)
        /*01b8*/ 	.word	0x00000008


	//----- nvinfo : EIATTR_FRAME_SIZE
	.align		4
.L_74:
        /*01bc*/ 	.byte	0x04, 0x11
        /*01be*/ 	.short	(.L_76 - .L_75)
	.align		4
.L_75:
        /*01c0*/ 	.word	index@(_Z7fmul_rdPfff)
        /*01c4*/ 	.word	0x00000000


	//----- nvinfo : EIATTR_REGCOUNT
	.align		4
.L_76:
        /*01c8*/ 	.byte	0x04, 0x2f
        /*01ca*/ 	.short	(.L_78 - .L_77)
	.align		4
.L_77:
        /*01cc*/ 	.word	index@(_Z7fmul_rnPfff)
        /*01d0*/ 	.word	0x00000008


	//----- nvinfo : EIATTR_FRAME_SIZE
	.align		4
.L_78:
        /*01d4*/ 	.byte	0x04, 0x11
        /*01d6*/ 	.short	(.L_80 - .L_79)
	.align		4
.L_79:
        /*01d8*/ 	.word	index@(_Z7fmul_rnPfff)
        /*01dc*/ 	.word	0x00000000


	//----- nvinfo : EIATTR_REGCOUNT
	.align		4
.L_80:
        /*01e0*/ 	.byte	0x04, 0x2f
        /*01e2*/ 	.short	(.L_82 - .L_81)
	.align		4
.L_81:
        /*01e4*/ 	.word	index@(_Z7fmul_ruPfff)
        /*01e8*/ 	.word	0x00000008


	//----- nvinfo : EIATTR_FRAME_SIZE
	.align		4
.L_82:
        /*01ec*/ 	.byte	0x04, 0x11
        /*01ee*/ 	.short	(.L_84 - .L_83)
	.align		4
.L_83:
        /*01f0*/ 	.word	index@(_Z7fmul_ruPfff)
        /*01f4*/ 	.word	0x00000000


	//----- nvinfo : EIATTR_REGCOUNT
	.align		4
.L_84:
        /*01f8*/ 	.byte	0x04, 0x2f
        /*01fa*/ 	.short	(.L_86 - .L_85)
	.align		4
.L_85:
        /*01fc*/ 	.word	index@(_Z7fmul_rzPfff)
        /*0200*/ 	.word	0x00000008


	//----- nvinfo : EIATTR_FRAME_SIZE
	.align		4
.L_86:
        /*0204*/ 	.byte	0x04, 0x11
        /*0206*/ 	.short	(.L_88 - .L_87)
	.align		4
.L_87:
        /*0208*/ 	.word	index@(_Z7fmul_rzPfff)
        /*020c*/ 	.word	0x00000000


	//----- nvinfo : EIATTR_REGCOUNT
	.align		4
.L_88:
        /*0210*/ 	.byte	0x04, 0x2f
        /*0212*/ 	.short	(.L_90 - .L_89)
	.align		4
.L_89:
        /*0214*/ 	.word	index@(_Z7fsub_rdPfff)
        /*0218*/ 	.word	0x00000008


	//----- nvinfo : EIATTR_FRAME_SIZE
	.align		4
.L_90:
        /*021c*/ 	.byte	0x04, 0x11
        /*021e*/ 	.short	(.L_92 - .L_91)
	.align		4
.L_91:
        /*0220*/ 	.word	index@(_Z7fsub_rdPfff)
        /*0224*/ 	.word	0x00000000


	//----- nvinfo : EIATTR_REGCOUNT
	.align		4
.L_92:
        /*0228*/ 	.byte	0x04, 0x2f
        /*022a*/ 	.short	(.L_94 - .L_93)
	.align		4
.L_93:
        /*022c*/ 	.word	index@(_Z7fsub_rnPfff)
        /*0230*/ 	.word	0x00000008


	//----- nvinfo : EIATTR_FRAME_SIZE
	.align		4
.L_94:
        /*0234*/ 	.byte	0x04, 0x11
        /*0236*/ 	.short	(.L_96 - .L_95)
	.align		4
.L_95:
        /*0238*/ 	.word	index@(_Z7fsub_rnPfff)
        /*023c*/ 	.word	0x00000000


	//----- nvinfo : EIATTR_REGCOUNT
	.align		4
.L_96:
        /*0240*/ 	.byte	0x04, 0x2f
        /*0242*/ 	.short	(.L_98 - .L_97)
	.align		4
.L_97:
        /*0244*/ 	.word	index@(_Z7fsub_ruPfff)
        /*0248*/ 	.word	0x00000008


	//----- nvinfo : EIATTR_FRAME_SIZE
	.align		4
.L_98:
        /*024c*/ 	.byte	0x04, 0x11
        /*024e*/ 	.short	(.L_100 - .L_99)
	.align		4
.L_99:
        /*0250*/ 	.word	index@(_Z7fsub_ruPfff)
        /*0254*/ 	.word	0x00000000


	//----- nvinfo : EIATTR_REGCOUNT
	.align		4
.L_100:
        /*0258*/ 	.byte	0x04, 0x2f
        /*025a*/ 	.short	(.L_102 - .L_101)
	.align		4
.L_101:
        /*025c*/ 	.word	index@(_Z7fsub_rzPfff)
        /*0260*/ 	.word	0x00000008


	//----- nvinfo : EIATTR_FRAME_SIZE
	.align		4
.L_102:
        /*0264*/ 	.byte	0x04, 0x11
        /*0266*/ 	.short	(.L_104 - .L_103)
	.align		4
.L_103:
        /*0268*/ 	.word	index@(_Z7fsub_rzPfff)
        /*026c*/ 	.word	0x00000000


	//----- nvinfo : EIATTR_MIN_STACK_SIZE
	.align		4
.L_104:
        /*0270*/ 	.byte	0x04, 0x12
        /*0272*/ 	.short	(.L_106 - .L_105)
	.align		4
.L_105:
        /*0274*/ 	.word	index@(_Z7fsub_rzPfff)
        /*0278*/ 	.word	0x00000000


	//----- nvinfo : EIATTR_MIN_STACK_SIZE
	.align		4
.L_106:
        /*027c*/ 	.byte	0x04, 0x12
        /*027e*/ 	.short	(.L_108 - .L_107)
	.align		4
.L_107:
        /*0280*/ 	.word	index@(_Z7fsub_ruPfff)
        /*0284*/ 	.word	0x00000000


	//----- nvinfo : EIATTR_MIN_STACK_SIZE
	.align		4
.L_108:
        /*0288*/ 	.byte	0x04, 0x12
        /*028a*/ 	.short	(.L_110 - .L_109)
	.align		4
.L_109:
        /*028c*/ 	.word	index@(_Z7fsub_rnPfff)
        /*0290*/ 	.word	0x00000000


	//----- nvinfo : EIATTR_MIN_STACK_SIZE
	.align		4
.L_110:
        /*0294*/ 	.byte	0x04, 0x12
        /*0296*/ 	.short	(.L_112 - .L_111)
	.align		4
.L_111:
        /*0298*/ 	.word	index@(_Z7fsub_rdPfff)
        /*029c*/ 	.word	0x00000000


	//----- nvinfo : EIATTR_MIN_STACK_SIZE
	.align		4
.L_112:
        /*02a0*/ 	.byte	0x04, 0x12
        /*02a2*/ 	.short	(.L_114 - .L_113)
	.align		4
.L_113:
        /*02a4*/ 	.word	index@(_Z7fmul_rzPfff)
        /*02a8*/ 	.word	0x00000000


	//----- nvinfo : EIATTR_MIN_STACK_SIZE
	.align		4
.L_114:
        /*02ac*/ 	.byte	0x04, 0x12
        /*02ae*/ 	.short	(.L_116 - .L_115)
	.align		4
.L_115:
        /*02b0*/ 	.word	index@(_Z7fmul_ruPfff)
        /*02b4*/ 	.word	0x00000000


	//----- nvinfo : EIATTR_MIN_STACK_SIZE
	.align		4
.L_116:
        /*02b8*/ 	.byte	0x04, 0x12
        /*02ba*/ 	.short	(.L_118 - .L_117)
	.align		4
.L_117:
        /*02bc*/ 	.word	index@(_Z7fmul_rnPfff)
        /*02c0*/ 	.word	0x00000000


	//----- nvinfo : EIATTR_MIN_STACK_SIZE
	.align		4
.L_118:
        /*02c4*/ 	.byte	0x04, 0x12
        /*02c6*/ 	.short	(.L_120 - .L_119)
	.align		4
.L_119:
        /*02c8*/ 	.word	index@(_Z7fmul_rdPfff)
        /*02cc*/ 	.word	0x00000000


	//----- nvinfo : EIATTR_MIN_STACK_SIZE
	.align		4
.L_120:
        /*02d0*/ 	.byte	0x04, 0x12
        /*02d2*/ 	.short	(.L_122 - .L_121)
	.align		4
.L_121:
        /*02d4*/ 	.word	index@(_Z7fadd_rzPfff)
        /*02d8*/ 	.word	0x00000000


	//----- nvinfo : EIATTR_MIN_STACK_SIZE
	.align		4
.L_122:
        /*02dc*/ 	.byte	0x04, 0x12
        /*02de*/ 	.short	(.L_124 - .L_123)
	.align		4
.L_123:
        /*02e0*/ 	.word	index@(_Z7fadd_ruPfff)
        /*02e4*/ 	.word	0x00000000


	//----- nvinfo : EIATTR_MIN_STACK_SIZE
	.align		4
.L_124:
        /*02e8*/ 	.byte	0x04, 0x12
        /*02ea*/ 	.short	(.L_126 - .L_125)
	.align		4
.L_125:
        /*02ec*/ 	.word	index@(_Z7fadd_rnPfff)
        /*02f0*/ 	.word	0x00000000


	//----- nvinfo : EIATTR_MIN_STACK_SIZE
	.align		4
.L_126:
        /*02f4*/ 	.byte	0x04, 0x12
        /*02f6*/ 	.short	(.L_128 - .L_127)
	.align		4
.L_127:
        /*02f8*/ 	.word	index@(_Z7fadd_rdPfff)
        /*02fc*/ 	.word	0x00000000


	//----- nvinfo : EIATTR_MIN_STACK_SIZE
	.align		4
.L_128:
        /*0300*/ 	.byte	0x04, 0x12
        /*0302*/ 	.short	(.L_130 - .L_129)
	.align		4
.L_129:
        /*0304*/ 	.word	index@(_Z4_y1fPff)
        /*0308*/ 	.word	0x00000000


	//----- nvinfo : EIATTR_MIN_STACK_SIZE
	.align		4
.L_130:
        /*030c*/ 	.byte	0x04, 0x12
        /*030e*/ 	.short	(.L_132 - .L_131)
	.align		4
.L_131:
        /*0310*/ 	.word	index@(_Z4_y0fPff)
        /*0314*/ 	.word	0x00000000


	//----- nvinfo : EIATTR_MIN_STACK_SIZE
	.align		4
.L_132:
        /*0318*/ 	.byte	0x04, 0x12
        /*031a*/ 	.short	(.L_134 - .L_133)
	.align		4
.L_133:
        /*031c*/ 	.word	index@(_Z7_rnormfPfiPKf)
        /*0320*/ 	.word	0x00000000


	//----- nvinfo : EIATTR_MIN_STACK_SIZE
	.align		4
.L_134:
        /*0324*/ 	.byte	0x04, 0x12
        /*0326*/ 	.short	(.L_136 - .L_135)
	.align		4
.L_135:
        /*0328*/ 	.word	index@(_Z6_normfPfiPKf)
        /*032c*/ 	.word	0x00000000


	//----- nvinfo : EIATTR_MIN_STACK_SIZE
	.align		4
.L_136:
        /*0330*/ 	.byte	0x04, 0x12
        /*0332*/ 	.short	(.L_138 - .L_137)
	.align		4
.L_137:
        /*0334*/ 	.word	index@(_Z11setVecValuePff)
        /*0338*/ 	.word	0x00000000


	//----- nvinfo : EIATTR_MIN_STACK_SIZE
	.align		4
.L_138:
        /*033c*/ 	.byte	0x04, 0x12
        /*033e*/ 	.short	(.L_140 - .L_139)
	.align		4
.L_139:
        /*0340*/ 	.word	index@(_Z12_normcdfinvfPff)
        /*0344*/ 	.word	0x00000000


	//----- nvinfo : EIATTR_MIN_STACK_SIZE
	.align		4
.L_140:
        /*0348*/ 	.byte	0x04, 0x12
        /*034a*/ 	.short	(.L_142 - .L_141)
	.align		4
.L_141:
        /*034c*/ 	.word	index@(_Z9_normcdffPff)
        /*0350*/ 	.word	0x00000000


	//----- nvinfo : EIATTR_MIN_STACK_SIZE
	.align		4
.L_142:
        /*0354*/ 	.byte	0x04, 0x12
        /*0356*/ 	.short	(.L_144 - .L_143)
	.align		4
.L_143:
        /*0358*/ 	.word	index@(_Z4_j1fPff)
        /*035c*/ 	.word	0x00000000


	//----- nvinfo : EIATTR_MIN_STACK_SIZE
	.align		4
.L_144:
        /*0360*/ 	.byte	0x04, 0x12
        /*0362*/ 	.short	(.L_146 - .L_145)
	.align		4
.L_145:
        /*0364*/ 	.word	index@(_Z4_j0fPff)
        /*0368*/ 	.word	0x00000000


	//----- nvinfo : EIATTR_MIN_STACK_SIZE
	.align		4
.L_146:
        /*036c*/ 	.byte	0x04, 0x12
        /*036e*/ 	.short	(.L_148 - .L_147)
	.align		4
.L_147:
        /*0370*/ 	.word	index@(_Z8_erfinvfPff)
        /*0374*/ 	.word	0x00000000


	//----- nvinfo : EIATTR_MIN_STACK_SIZE
	.align		4
.L_148:
        /*0378*/ 	.byte	0x04, 0x12
        /*037a*/ 	.short	(.L_150 - .L_149)
	.align		4
.L_149:
        /*037c*/ 	.word	index@(_Z9_erfcinvfPff)
        /*0380*/ 	.word	0x00000000


	//----- nvinfo : EIATTR_MIN_STACK_SIZE
	.align		4
.L_150:
        /*0384*/ 	.byte	0x04, 0x12
        /*0386*/ 	.short	(.L_152 - .L_151)
	.align		4
.L_151:
        /*0388*/ 	.word	index@(_Z12cylBesselI1fPff)
        /*038c*/ 	.word	0x00000000


	//----- nvinfo : EIATTR_MIN_STACK_SIZE
	.align		4
.L_152:
        /*0390*/ 	.byte	0x04, 0x12
        /*0392*/ 	.short	(.L_154 - .L_153)
	.align		4
.L_153:
        /*0394*/ 	.word	index@(_Z12cylBesselI0fPff)
        /*0398*/ 	.word	0x00000000
.L_154:


//--------------------- .nv.compat                --------------------------
	.section	.nv.compat,"",@"SHT_CUDA_COMPAT_INFO"
	.align	4
        /*0000*/ 	.byte	0x02, 0x09, 0x00, 0x00, 0x02, 0x02, 0x01, 0x00, 0x02, 0x05, 0x05, 0x00, 0x03, 0x07, 0x01, 0x01
        /*0010*/ 	.byte	0x02, 0x03, 0x00, 0x00, 0x02, 0x06, 0x01, 0x00, 0x04, 0x0b, 0x08, 0x00, 0x01, 0x00, 0x00, 0x00
        /*0020*/ 	.byte	0x00, 0x00, 0x00, 0x00


//--------------------- .nv.info._Z7fsub_rzPfff   --------------------------
	.section	.nv.info._Z7fsub_rzPfff,"",@"SHT_CUDA_INFO"
	.sectionflags	@""
	.align	4


	//----- nvinfo : EIATTR_CUDA_API_VERSION
	.align		4
        /*0000*/ 	.byte	0x04, 0x37
        /*0002*/ 	.short	(.L_156 - .L_155)
.L_155:
        /*0004*/ 	.word	0x00000082


	//----- nvinfo : EIATTR_KPARAM_INFO
	.align		4
.L_156:
        /*0008*/ 	.byte	0x04, 0x17
        /*000a*/ 	.short	(.L_158 - .L_157)
.L_157:
        /*000c*/ 	.word	0x00000000
        /*0010*/ 	.short	0x0002
        /*0012*/ 	.short	0x000c
        /*0014*/ 	.byte	0x00, 0xf0, 0x11, 0x00


	//----- nvinfo : EIATTR_KPARAM_INFO
	.align		4
.L_158:
        /*0018*/ 	.byte	0x04, 0x17
        /*001a*/ 	.short	(.L_160 - .L_159)
.L_159:
        /*001c*/ 	.word	0x00000000
        /*0020*/ 	.short	0x0001
        /*0022*/ 	.short	0x0008
        /*0024*/ 	.byte	0x00, 0xf0, 0x11, 0x00


	//----- nvinfo : EIATTR_KPARAM_INFO
	.align		4
.L_160:
        /*0028*/ 	.byte	0x04, 0x17
        /*002a*/ 	.short	(.L_162 - .L_161)
.L_161:
        /*002c*/ 	.word	0x00000000
        /*0030*/ 	.short	0x0000
        /*0032*/ 	.short	0x0000
        /*0034*/ 	.byte	0x00, 0xf5, 0x21, 0x00


	//----- nvinfo : EIATTR_SPARSE_MMA_MASK
	.align		4
.L_162:
        /*0038*/ 	.byte	0x03, 0x50
        /*003a*/ 	.short	0x0000


	//----- nvinfo : EIATTR_MAXREG_COUNT
	.align		4
        /*003c*/ 	.byte	0x03, 0x1b
        /*003e*/ 	.short	0x00ff


	//----- nvinfo : EIATTR_MERCURY_ISA_VERSION
	.align		4
        /*0040*/ 	.byte	0x03, 0x5f
        /*0042*/ 	.short	0x0101


	//----- nvinfo : EIATTR_VRC_CTA_INIT_COUNT
	.align		4
        /*0044*/ 	.byte	0x02, 0x4a
	.zero		1
	.zero		1


	//----- nvinfo : EIATTR_EXIT_INSTR_OFFSETS
	.align		4
        /*0048*/ 	.byte	0x04, 0x1c
        /*004a*/ 	.short	(.L_164 - .L_163)


	//   ....[0]....
.L_163:
        /*004c*/ 	.word	0x00000060


	//----- nvinfo : EIATTR_CBANK_PARAM_SIZE
	.align		4
.L_164:
        /*0050*/ 	.byte	0x03, 0x19
        /*0052*/ 	.short	0x0010


	//----- nvinfo : EIATTR_PARAM_CBANK
	.align		4
        /*0054*/ 	.byte	0x04, 0x0a
        /*0056*/ 	.short	(.L_166 - .L_165)
	.align		4
.L_165:
        /*0058*/ 	.word	index@(.nv.constant0._Z7fsub_rzPfff)
        /*005c*/ 	.short	0x0380
        /*005e*/ 	.short	0x0010


	//----- nvinfo : EIATTR_SW_WAR
	.align		4
.L_166:
        /*0060*/ 	.byte	0x04, 0x36
        /*0062*/ 	.short	(.L_168 - .L_167)
.L_167:
        /*0064*/ 	.word	0x00000008
.L_168:


//--------------------- .nv.info._Z7fsub_ruPfff   --------------------------
	.section	.nv.info._Z7fsub_ruPfff,"",@"SHT_CUDA_INFO"
	.sectionflags	@""
	.align	4


	//----- nvinfo : EIATTR_CUDA_API_VERSION
	.align		4
        /*0000*/ 	.byte	0x04, 0x37
        /*0002*/ 	.short	(.L_170 - .L_169)
.L_169:
        /*0004*/ 	.word	0x00000082


	//----- nvinfo : EIATTR_KPARAM_INFO
	.align		4
.L_170:
        /*0008*/ 	.byte	0x04, 0x17
        /*000a*/ 	.short	(.L_172 - .L_171)
.L_171:
        /*000c*/ 	.word	0x00000000
        /*0010*/ 	.short	0x0002
        /*0012*/ 	.short	0x000c
        /*0014*/ 	.byte	0x00, 0xf0, 0x11, 0x00


	//----- nvinfo : EIATTR_KPARAM_INFO
	.align		4
.L_172:
        /*0018*/ 	.byte	0x04, 0x17
        /*001a*/ 	.short	(.L_174 - .L_173)
.L_173:
        /*001c*/ 	.word	0x00000000
        /*0020*/ 	.short	0x0001
        /*0022*/ 	.short	0x0008
        /*0024*/ 	.byte	0x00, 0xf0, 0x11, 0x00


	//----- nvinfo : EIATTR_KPARAM_INFO
	.align		4
.L_174:
        /*0028*/ 	.byte	0x04, 0x17
        /*002a*/ 	.short	(.L_176 - .L_175)
.L_175:
        /*002c*/ 	.word	0x00000000
        /*0030*/ 	.short	0x0000
        /*0032*/ 	.short	0x0000
        /*0034*/ 	.byte	0x00, 0xf5, 0x21, 0x00


	//----- nvinfo : EIATTR_SPARSE_MMA_MASK
	.align		4
.L_176:
        /*0038*/ 	.byte	0x03, 0x50
        /*003a*/ 	.short	0x0000


	//----- nvinfo : EIATTR_MAXREG_COUNT
	.align		4
        /*003c*/ 	.byte	0x03, 0x1b
        /*003e*/ 	.short	0x00ff


	//----- nvinfo : EIATTR_MERCURY_ISA_VERSION
	.align		4
        /*0040*/ 	.byte	0x03, 0x5f
        /*0042*/ 	.short	0x0101


	//----- nvinfo : EIATTR_VRC_CTA_INIT_COUNT
	.align		4
        /*0044*/ 	.byte	0x02, 0x4a
	.zero		1
	.zero		1


	//----- nvinfo : EIATTR_EXIT_INSTR_OFFSETS
	.align		4
        /*0048*/ 	.byte	0x04, 0x1c
        /*004a*/ 	.short	(.L_178 - .L_177)


	//   ....[0]....
.L_177:
        /*004c*/ 	.word	0x00000060


	//----- nvinfo : EIATTR_CBANK_PARAM_SIZE
	.align		4
.L_178:
        /*0050*/ 	.byte	0x03, 0x19
        /*0052*/ 	.short	0x0010


	//----- nvinfo : EIATTR_PARAM_CBANK
	.align		4
        /*0054*/ 	.byte	0x04, 0x0a
        /*0056*/ 	.short	(.L_180 - .L_179)
	.align		4
.L_179:
        /*0058*/ 	.word	index@(.nv.constant0._Z7fsub_ruPfff)
        /*005c*/ 	.short	0x0380
        /*005e*/ 	.short	0x0010


	//----- nvinfo : EIATTR_SW_WAR
	.align		4
.L_180:
        /*0060*/ 	.byte	0x04, 0x36
        /*0062*/ 	.short	(.L_182 - .L_181)
.L_181:
        /*0064*/ 	.word	0x00000008
.L_182:


//--------------------- .nv.info._Z7fsub_rnPfff   --------------------------
	.section	.nv.info._Z7fsub_rnPfff,"",@"SHT_CUDA_INFO"
	.sectionflags	@""
	.align	4


	//----- nvinfo : EIATTR_CUDA_API_VERSION
	.align		4
        /*0000*/ 	.byte	0x04, 0x37
        /*0002*/ 	.short	(.L_184 - .L_183)
.L_183:
        /*0004*/ 	.word	0x00000082


	//----- nvinfo : EIATTR_KPARAM_INFO
	.align		4
.L_184:
        /*0008*/ 	.byte	0x04, 0x17
        /*000a*/ 	.short	(.L_186 - .L_185)
.L_185:
        /*000c*/ 	.word	0x00000000
        /*0010*/ 	.short	0x0002
        /*0012*/ 	.short	0x000c
        /*0014*/ 	.byte	0x00, 0xf0, 0x11, 0x00


	//----- nvinfo : EIATTR_KPARAM_INFO
	.align		4
.L_186:
        /*0018*/ 	.byte	0x04, 0x17
        /*001a*/ 	.short	(.L_188 - .L_187)
.L_187:
        /*001c*/ 	.word	0x00000000
        /*0020*/ 	.short	0x0001
        /*0022*/ 	.short	0x0008
        /*0024*/ 	.byte	0x00, 0xf0, 0x11, 0x00


	//----- nvinfo : EIATTR_KPARAM_INFO
	.align		4
.L_188:
        /*0028*/ 	.byte	0x04, 0x17
        /*002a*/ 	.short	(.L_190 - .L_189)
.L_189:
        /*002c*/ 	.word	0x00000000
        /*0030*/ 	.short	0x0000
        /*0032*/ 	.short	0x0000
        /*0034*/ 	.byte	0x00, 0xf5, 0x21, 0x00


	//----- nvinfo : EIATTR_SPARSE_MMA_MASK
	.align		4
.L_190:
        /*0038*/ 	.byte	0x03, 0x50
        /*003a*/ 	.short	0x0000


	//----- nvinfo : EIATTR_MAXREG_COUNT
	.align		4
        /*003c*/ 	.byte	0x03, 0x1b
        /*003e*/ 	.short	0x00ff


	//----- nvinfo : EIATTR_MERCURY_ISA_VERSION
	.align		4
        /*0040*/ 	.byte	0x03, 0x5f
        /*0042*/ 	.short	0x0101


	//----- nvinfo : EIATTR_VRC_CTA_INIT_COUNT
	.align		4
        /*0044*/ 	.byte	0x02, 0x4a
	.zero		1
	.zero		1


	//----- nvinfo : EIATTR_EXIT_INSTR_OFFSETS
	.align		4
        /*0048*/ 	.byte	0x04, 0x1c
        /*004a*/ 	.short	(.L_192 - .L_191)


	//   ....[0]....
.L_191:
        /*004c*/ 	.word	0x00000060


	//----- nvinfo : EIATTR_CBANK_PARAM_SIZE
	.align		4
.L_192:
        /*0050*/ 	.byte	0x03, 0x19
        /*0052*/ 	.short	0x0010


	//----- nvinfo : EIATTR_PARAM_CBANK
	.align		4
        /*0054*/ 	.byte	0x04, 0x0a
        /*0056*/ 	.short	(.L_194 - .L_193)
	.align		4
.L_193:
        /*0058*/ 	.word	index@(.nv.constant0._Z7fsub_rnPfff)
        /*005c*/ 	.short	0x0380
        /*005e*/ 	.short	0x0010


	//----- nvinfo : EIATTR_SW_WAR
	.align		4
.L_194:
        /*0060*/ 	.byte	0x04, 0x36
        /*0062*/ 	.short	(.L_196 - .L_195)
.L_195:
        /*0064*/ 	.word	0x00000008
.L_196:


//--------------------- .nv.info._Z7fsub_rdPfff   --------------------------
	.section	.nv.info._Z7fsub_rdPfff,"",@"SHT_CUDA_INFO"
	.sectionflags	@""
	.align	4


	//----- nvinfo : EIATTR_CUDA_API_VERSION
	.align		4
        /*0000*/ 	.byte	0x04, 0x37
        /*0002*/ 	.short	(.L_198 - .L_197)
.L_197:
        /*0004*/ 	.word	0x00000082


	//----- nvinfo : EIATTR_KPARAM_INFO
	.align		4
.L_198:
        /*0008*/ 	.byte	0x04, 0x17
        /*000a*/ 	.short	(.L_200 - .L_199)
.L_199:
        /*000c*/ 	.word	0x00000000
        /*0010*/ 	.short	0x0002
        /*0012*/ 	.short	0x000c
        /*0014*/ 	.byte	0x00, 0xf0, 0x11, 0x00


	//----- nvinfo : EIATTR_KPARAM_INFO
	.align		4
.L_200:
        /*0018*/ 	.byte	0x04, 0x17
        /*001a*/ 	.short	(.L_202 - .L_201)
.L_201:
        /*001c*/ 	.word	0x00000000
        /*0020*/ 	.short	0x0001
        /*0022*/ 	.short	0x0008
        /*0024*/ 	.byte	0x00, 0xf0, 0x11, 0x00


	//----- nvinfo : EIATTR_KPARAM_INFO
	.align		4
.L_202:
        /*0028*/ 	.byte	0x04, 0x17
        /*002a*/ 	.short	(.L_204 - .L_203)
.L_203:
        /*002c*/ 	.word	0x00000000
        /*0030*/ 	.short	0x0000
        /*0032*/ 	.short	0x0000
        /*0034*/ 	.byte	0x00, 0xf5, 0x21, 0x00


	//----- nvinfo : EIATTR_SPARSE_MMA_MASK
	.align		4
.L_204:
        /*0038*/ 	.byte	0x03, 0x50
        /*003a*/ 	.short	0x0000


	//----- nvinfo : EIATTR_MAXREG_COUNT
	.align		4
        /*003c*/ 	.byte	0x03, 0x1b
        /*003e*/ 	.short	0x00ff


	//----- nvinfo : EIATTR_MERCURY_ISA_VERSION
	.align		4
        /*0040*/ 	.byte	0x03, 0x5f
        /*0042*/ 	.short	0x0101


	//----- nvinfo : EIATTR_VRC_CTA_INIT_COUNT
	.align		4
        /*0044*/ 	.byte	0x02, 0x4a
	.zero		1
	.zero		1


	//----- nvinfo : EIATTR_EXIT_INSTR_OFFSETS
	.align		4
        /*0048*/ 	.byte	0x04, 0x1c
        /*004a*/ 	.short	(.L_206 - .L_205)


	//   ....[0]....
.L_205:
        /*004c*/ 	.word	0x00000060


	//----- nvinfo : EIATTR_CBANK_PARAM_SIZE
	.align		4
.L_206:
        /*0050*/ 	.byte	0x03, 0x19
        /*0052*/ 	.short	0x0010


	//----- nvinfo : EIATTR_PARAM_CBANK
	.align		4
        /*0054*/ 	.byte	0x04, 0x0a
        /*0056*/ 	.short	(.L_208 - .L_207)
	.align		4
.L_207:
        /*0058*/ 	.word	index@(.nv.constant0._Z7fsub_rdPfff)
        /*005c*/ 	.short	0x0380
        /*005e*/ 	.short	0x0010


	//----- nvinfo : EIATTR_SW_WAR
	.align		4
.L_208:
        /*0060*/ 	.byte	0x04, 0x36
        /*0062*/ 	.short	(.L_210 - .L_209)
.L_209:
        /*0064*/ 	.word	0x00000008
.L_210:


//--------------------- .nv.info._Z7fmul_rzPfff   --------------------------
	.section	.nv.info._Z7fmul_rzPfff,"",@"SHT_CUDA_INFO"
	.sectionflags	@""
	.align	4


	//----- nvinfo : EIATTR_CUDA_API_VERSION
	.align		4
        /*0000*/ 	.byte	0x04, 0x37
        /*0002*/ 	.short	(.L_212 - .L_211)
.L_211:
        /*0004*/ 	.word	0x00000082


	//----- nvinfo : EIATTR_KPARAM_INFO
	.align		4
.L_212:
        /*0008*/ 	.byte	0x04, 0x17
        /*000a*/ 	.short	(.L_214 - .L_213)
.L_213:
        /*000c*/ 	.word	0x00000000
        /*0010*/ 	.short	0x0002
        /*0012*/ 	.short	0x000c
        /*0014*/ 	.byte	0x00, 0xf0, 0x11, 0x00


	//----- nvinfo : EIATTR_KPARAM_INFO
	.align		4
.L_214:
        /*0018*/ 	.byte	0x04, 0x17
        /*001a*/ 	.short	(.L_216 - .L_215)
.L_215:
        /*001c*/ 	.word	0x00000000
        /*0020*/ 	.short	0x0001
        /*0022*/ 	.short	0x0008
        /*0024*/ 	.byte	0x00, 0xf0, 0x11, 0x00


	//----- nvinfo : EIATTR_KPARAM_INFO
	.align		4
.L_216:
        /*0028*/ 	.byte	0x04, 0x17
        /*002a*/ 	.short	(.L_218 - .L_217)
.L_217:
        /*002c*/ 	.word	0x00000000
        /*0030*/ 	.short	0x0000
        /*0032*/ 	.short	0x0000
        /*0034*/ 	.byte	0x00, 0xf5, 0x21, 0x00


	//----- nvinfo : EIATTR_SPARSE_MMA_MASK
	.align		4
.L_218:
        /*0038*/ 	.byte	0x03, 0x50
        /*003a*/ 	.short	0x0000


	//----- nvinfo : EIATTR_MAXREG_COUNT
	.align		4
        /*003c*/ 	.byte	0x03, 0x1b
        /*003e*/ 	.short	0x00ff


	//----- nvinfo : EIATTR_MERCURY_ISA_VERSION
	.align		4
        /*0040*/ 	.byte	0x03, 0x5f
        /*0042*/ 	.short	0x0101


	//----- nvinfo : EIATTR_VRC_CTA_INIT_COUNT
	.align		4
        /*0044*/ 	.byte	0x02, 0x4a
	.zero		1
	.zero		1


	//----- nvinfo : EIATTR_EXIT_INSTR_OFFSETS
	.align		4
        /*0048*/ 	.byte	0x04, 0x1c
        /*004a*/ 	.short	(.L_220 - .L_219)


	//   ....[0]....
.L_219:
        /*004c*/ 	.word	0x00000060


	//----- nvinfo : EIATTR_CBANK_PARAM_SIZE
	.align		4
.L_220:
        /*0050*/ 	.byte	0x03, 0x19
        /*0052*/ 	.short	0x0010


	//----- nvinfo : EIATTR_PARAM_CBANK
	.align		4
        /*0054*/ 	.byte	0x04, 0x0a
        /*0056*/ 	.short	(.L_222 - .L_221)
	.align		4
.L_221:
        /*0058*/ 	.word	index@(.nv.constant0._Z7fmul_rzPfff)
        /*005c*/ 	.short	0x0380
        /*005e*/ 	.short	0x0010


	//----- nvinfo : EIATTR_SW_WAR
	.align		4
.L_222:
        /*0060*/ 	.byte	0x04, 0x36
        /*0062*/ 	.short	(.L_224 - .L_223)
.L_223:
        /*0064*/ 	.word	0x00000008
.L_224:


//--------------------- .nv.info._Z7fmul_ruPfff   --------------------------
	.section	.nv.info._Z7fmul_ruPfff,"",@"SHT_CUDA_INFO"
	.sectionflags	@""
	.align	4


	//----- nvinfo : EIATTR_CUDA_API_VERSION
	.align		4
        /*0000*/ 	.byte	0x04, 0x37
        /*0002*/ 	.short	(.L_226 - .L_225)
.L_225:
        /*0004*/ 	.word	0x00000082


	//----- nvinfo : EIATTR_KPARAM_INFO
	.align		4
.L_226:
        /*0008*/ 	.byte	0x04, 0x17
        /*000a*/ 	.short	(.L_228 - .L_227)
.L_227:
        /*000c*/ 	.word	0x00000000
        /*0010*/ 	.short	0x0002
        /*0012*/ 	.short	0x000c
        /*0014*/ 	.byte	0x00, 0xf0, 0x11, 0x00


	//----- nvinfo : EIATTR_KPARAM_INFO
	.align		4
.L_228:
        /*0018*/ 	.byte	0x04, 0x17
        /*001a*/ 	.short	(.L_230 - .L_229)
.L_229:
        /*001c*/ 	.word	0x00000000
        /*0020*/ 	.short	0x0001
        /*0022*/ 	.short	0x0008
        /*0024*/ 	.byte	0x00, 0xf0, 0x11, 0x00


	//----- nvinfo : EIATTR_KPARAM_INFO
	.align		4
.L_230:
        /*0028*/ 	.byte	0x04, 0x17
        /*002a*/ 	.short	(.L_232 - .L_231)
.L_231:
        /*002c*/ 	.word	0x00000000
        /*0030*/ 	.short	0x0000
        /*0032*/ 	.short	0x0000
        /*0034*/ 	.byte	0x00, 0xf5, 0x21, 0x00


	//----- nvinfo : EIATTR_SPARSE_MMA_MASK
	.align		4
.L_232:
        /*0038*/ 	.byte	0x03, 0x50
        /*003a*/ 	.short	0x0000


	//----- nvinfo : EIATTR_MAXREG_COUNT
	.align		4
        /*003c*/ 	.byte	0x03, 0x1b
        /*003e*/ 	.short	0x00ff


	//----- nvinfo : EIATTR_MERCURY_ISA_VERSION
	.align		4
        /*0040*/ 	.byte	0x03, 0x5f
        /*0042*/ 	.short	0x0101


	//----- nvinfo : EIATTR_VRC_CTA_INIT_COUNT
	.align		4
        /*0044*/ 	.byte	0x02, 0x4a
	.zero		1
	.zero		1


	//----- nvinfo : EIATTR_EXIT_INSTR_OFFSETS
	.align		4
        /*0048*/ 	.byte	0x04, 0x1c
        /*004a*/ 	.short	(.L_234 - .L_233)


	//   ....[0]....
.L_233:
        /*004c*/ 	.word	0x00000060


	//----- nvinfo : EIATTR_CBANK_PARAM_SIZE
	.align		4
.L_234:
        /*0050*/ 	.byte	0x03, 0x19
        /*0052*/ 	.short	0x0010


	//----- nvinfo : EIATTR_PARAM_CBANK
	.align		4
        /*0054*/ 	.byte	0x04, 0x0a
        /*0056*/ 	.short	(.L_236 - .L_235)
	.align		4
.L_235:
        /*0058*/ 	.word	index@(.nv.constant0._Z7fmul_ruPfff)
        /*005c*/ 	.short	0x0380
        /*005e*/ 	.short	0x0010


	//----- nvinfo : EIATTR_SW_WAR
	.align		4
.L_236:
        /*0060*/ 	.byte	0x04, 0x36
        /*0062*/ 	.short	(.L_238 - .L_237)
.L_237:
        /*0064*/ 	.word	0x00000008
.L_238:


//--------------------- .nv.info._Z7fmul_rnPfff   --------------------------
	.section	.nv.info._Z7fmul_rnPfff,"",@"SHT_CUDA_INFO"
	.sectionflags	@""
	.align	4


	//----- nvinfo : EIATTR_CUDA_API_VERSION
	.align		4
        /*0000*/ 	.byte	0x04, 0x37
        /*0002*/ 	.short	(.L_240 - .L_239)
.L_239:
        /*0004*/ 	.word	0x00000082


	//----- nvinfo : EIATTR_KPARAM_INFO
	.align		4
.L_240:
        /*0008*/ 	.byte	0x04, 0x17
        /*000a*/ 	.short	(.L_242 - .L_241)
.L_241:
        /*000c*/ 	.word	0x00000000
        /*0010*/ 	.short	0x0002
        /*0012*/ 	.short	0x000c
        /*0014*/ 	.byte	0x00, 0xf0, 0x11, 0x00


	//----- nvinfo : EIATTR_KPARAM_INFO
	.align		4
.L_242:
        /*0018*/ 	.byte	0x04, 0x17
        /*001a*/ 	.short	(.L_244 - .L_243)
.L_243:
        /*001c*/ 	.word	0x00000000
        /*0020*/ 	.short	0x0001
        /*0022*/ 	.short	0x0008
        /*0024*/ 	.byte	0x00, 0xf0, 0x11, 0x00


	//----- nvinfo : EIATTR_KPARAM_INFO
	.align		4
.L_244:
        /*0028*/ 	.byte	0x04, 0x17
        /*002a*/ 	.short	(.L_246 - .L_245)
.L_245:
        /*002c*/ 	.word	0x00000000
        /*0030*/ 	.short	0x0000
        /*0032*/ 	.short	0x0000
        /*0034*/ 	.byte	0x00, 0xf5, 0x21, 0x00


	//----- nvinfo : EIATTR_SPARSE_MMA_MASK
	.align		4
.L_246:
        /*0038*/ 	.byte	0x03, 0x50
        /*003a*/ 	.short	0x0000


	//----- nvinfo : EIATTR_MAXREG_COUNT
	.align		4
        /*003c*/ 	.byte	0x03, 0x1b
        /*003e*/ 	.short	0x00ff


	//----- nvinfo : EIATTR_MERCURY_ISA_VERSION
	.align		4
        /*0040*/ 	.byte	0x03, 0x5f
        /*0042*/ 	.short	0x0101


	//----- nvinfo : EIATTR_VRC_CTA_INIT_COUNT
	.align		4
        /*0044*/ 	.byte	0x02, 0x4a
	.zero		1
	.zero		1


	//----- nvinfo : EIATTR_EXIT_INSTR_OFFSETS
	.align		4
        /*0048*/ 	.byte	0x04, 0x1c
        /*004a*/ 	.short	(.L_248 - .L_247)


	//   ....[0]....
.L_247:
        /*004c*/ 	.word	0x00000060


	//----- nvinfo : EIATTR_CBANK_PARAM_SIZE
	.align		4
.L_248:
        /*0050*/ 	.byte	0x03, 0x19
        /*0052*/ 	.short	0x0010


	//----- nvinfo : EIATTR_PARAM_CBANK
	.align		4
        /*0054*/ 	.byte	0x04, 0x0a
        /*0056*/ 	.short	(.L_250 - .L_249)
	.align		4
.L_249:
        /*0058*/ 	.word	index@(.nv.constant0._Z7fmul_rnPfff)
        /*005c*/ 	.short	0x0380
        /*005e*/ 	.short	0x0010


	//----- nvinfo : EIATTR_SW_WAR
	.align		4
.L_250:
        /*0060*/ 	.byte	0x04, 0x36
        /*0062*/ 	.short	(.L_252 - .L_251)
.L_251:
        /*0064*/ 	.word	0x00000008
.L_252:


//--------------------- .nv.info._Z7fmul_rdPfff   --------------------------
	.section	.nv.info._Z7fmul_rdPfff,"",@"SHT_CUDA_INFO"
	.sectionflags	@""
	.align	4


	//----- nvinfo : EIATTR_CUDA_API_VERSION
	.align		4
        /*0000*/ 	.byte	0x04, 0x37
        /*0002*/ 	.short	(.L_254 - .L_253)
.L_253:
        /*0004*/ 	.word	0x00000082


	//----- nvinfo : EIATTR_KPARAM_INFO
	.align		4
.L_254:
        /*0008*/ 	.byte	0x04, 0x17
        /*000a*/ 	.short	(.L_256 - .L_255)
.L_255:
        /*000c*/ 	.word	0x00000000
        /*0010*/ 	.short	0x0002
        /*0012*/ 	.short	0x000c
        /*0014*/ 	.byte	0x00, 0xf0, 0x11, 0x00


	//----- nvinfo : EIATTR_KPARAM_INFO
	.align		4
.L_256:
        /*0018*/ 	.byte	0x04, 0x17
        /*001a*/ 	.short	(.L_258 - .L_257)
.L_257:
        /*001c*/ 	.word	0x00000000
        /*0020*/ 	.short	0x0001
        /*0022*/ 	.short	0x0008
        /*0024*/ 	.byte	0x00, 0xf0, 0x11, 0x00


	//----- nvinfo : EIATTR_KPARAM_INFO
	.align		4
.L_258:
        /*0028*/ 	.byte	0x04, 0x17
        /*002a*/ 	.short	(.L_260 - .L_259)
.L_259:
        /*002c*/ 	.word	0x00000000
        /*0030*/ 	.short	0x0000
        /*0032*/ 	.short	0x0000
        /*0034*/ 	.byte	0x00, 0xf5, 0x21, 0x00


	//----- nvinfo : EIATTR_SPARSE_MMA_MASK
	.align		4
.L_260:
        /*0038*/ 	.byte	0x03, 0x50
        /*003a*/ 	.short	0x0000


	//----- nvinfo : EIATTR_MAXREG_COUNT
	.align		4
        /*003c*/ 	.byte	0x03, 0x1b
        /*003e*/ 	.short	0x00ff


	//----- nvinfo : EIATTR_MERCURY_ISA_VERSION
	.align		4
        /*0040*/ 	.byte	0x03, 0x5f
        /*0042*/ 	.short	0x0101


	//----- nvinfo : EIATTR_VRC_CTA_INIT_COUNT
	.align		4
        /*0044*/ 	.byte	0x02, 0x4a
	.zero		1
	.zero		1


	//----- nvinfo : EIATTR_EXIT_INSTR_OFFSETS
	.align		4
        /*0048*/ 	.byte	0x04, 0x1c
        /*004a*/ 	.short	(.L_262 - .L_261)


	//   ....[0]....
.L_261:
        /*004c*/ 	.word	0x00000060


	//----- nvinfo : EIATTR_CBANK_PARAM_SIZE
	.align		4
.L_262:
        /*0050*/ 	.byte	0x03, 0x19
        /*0052*/ 	.short	0x0010


	//----- nvinfo : EIATTR_PARAM_CBANK
	.align		4
        /*0054*/ 	.byte	0x04, 0x0a
        /*0056*/ 	.short	(.L_264 - .L_263)
	.align		4
.L_263:
        /*0058*/ 	.word	index@(.nv.constant0._Z7fmul_rdPfff)
        /*005c*/ 	.short	0x0380
        /*005e*/ 	.short	0x0010


	//----- nvinfo : EIATTR_SW_WAR
	.align		4
.L_264:
        /*0060*/ 	.byte	0x04, 0x36
        /*0062*/ 	.short	(.L_266 - .L_265)
.L_265:
        /*0064*/ 	.word	0x00000008
.L_266:


//--------------------- .nv.info._Z7fadd_rzPfff   --------------------------
	.section	.nv.info._Z7fadd_rzPfff,"",@"SHT_CUDA_INFO"
	.sectionflags	@""
	.align	4


	//----- nvinfo : EIATTR_CUDA_API_VERSION
	.align		4
        /*0000*/ 	.byte	0x04, 0x37
        /*0002*/ 	.short	(.L_268 - .L_267)
.L_267:
        /*0004*/ 	.word	0x00000082


	//----- nvinfo : EIATTR_KPARAM_INFO
	.align		4
.L_268:
        /*0008*/ 	.byte	0x04, 0x17
        /*000a*/ 	.short	(.L_270 - .L_269)
.L_269:
        /*000c*/ 	.word	0x00000000
        /*0010*/ 	.short	0x0002
        /*0012*/ 	.short	0x000c
        /*0014*/ 	.byte	0x00, 0xf0, 0x11, 0x00


	//----- nvinfo : EIATTR_KPARAM_INFO
	.align		4
.L_270:
        /*0018*/ 	.byte	0x04, 0x17
        /*001a*/ 	.short	(.L_272 - .L_271)
.L_271:
        /*001c*/ 	.word	0x00000000
        /*0020*/ 	.short	0x0001
        /*0022*/ 	.short	0x0008
        /*0024*/ 	.byte	0x00, 0xf0, 0x11, 0x00


	//----- nvinfo : EIATTR_KPARAM_INFO
	.align		4
.L_272:
        /*0028*/ 	.byte	0x04, 0x17
        /*002a*/ 	.short	(.L_274 - .L_273)
.L_273:
        /*002c*/ 	.word	0x00000000
        /*0030*/ 	.short	0x0000
        /*0032*/ 	.short	0x0000
        /*0034*/ 	.byte	0x00, 0xf5, 0x21, 0x00


	//----- nvinfo : EIATTR_SPARSE_MMA_MASK
	.align		4
.L_274:
        /*0038*/ 	.byte	0x03, 0x50
        /*003a*/ 	.short	0x0000


	//----- nvinfo : EIATTR_MAXREG_COUNT
	.align		4
        /*003c*/ 	.byte	0x03, 0x1b
        /*003e*/ 	.short	0x00ff


	//----- nvinfo : EIATTR_MERCURY_ISA_VERSION
	.align		4
        /*0040*/ 	.byte	0x03, 0x5f
        /*0042*/ 	.short	0x0101


	//----- nvinfo : EIATTR_VRC_CTA_INIT_COUNT
	.align		4
        /*0044*/ 	.byte	0x02, 0x4a
	.zero		1
	.zero		1


	//----- nvinfo : EIATTR_EXIT_INSTR_OFFSETS
	.align		4
        /*0048*/ 	.byte	0x04, 0x1c
        /*004a*/ 	.short	(.L_276 - .L_275)


	//   ....[0]....
.L_275:
        /*004c*/ 	.word	0x00000060


	//----- nvinfo : EIATTR_CBANK_PARAM_SIZE
	.align		4
.L_276:
        /*0050*/ 	.byte	0x03, 0x19
        /*0052*/ 	.short	0x0010


	//----- nvinfo : EIATTR_PARAM_CBANK
	.align		4
        /*0054*/ 	.byte	0x04, 0x0a
        /*0056*/ 	.short	(.L_278 - .L_277)
	.align		4
.L_277:
        /*0058*/ 	.word	index@(.nv.constant0._Z7fadd_rzPfff)
        /*005c*/ 	.short	0x0380
        /*005e*/ 	.short	0x0010


	//----- nvinfo : EIATTR_SW_WAR
	.align		4
.L_278:
        /*0060*/ 	.byte	0x04, 0x36
        /*0062*/ 	.short	(.L_280 - .L_279)
.L_279:
        /*0064*/ 	.word	0x00000008
.L_280:


//--------------------- .nv.info._Z7fadd_ruPfff   --------------------------
	.section	.nv.info._Z7fadd_ruPfff,"",@"SHT_CUDA_INFO"
	.sectionflags	@""
	.align	4


	//----- nvinfo : EIATTR_CUDA_API_VERSION
	.align		4
        /*0000*/ 	.byte	0x04, 0x37
        /*0002*/ 	.short	(.L_282 - .L_281)
.L_281:
        /*0004*/ 	.word	0x00000082


	//----- nvinfo : EIATTR_KPARAM_INFO
	.align		4
.L_282:
        /*0008*/ 	.byte	0x04, 0x17
        /*000a*/ 	.short	(.L_284 - .L_283)
.L_283:
        /*000c*/ 	.word	0x00000000
        /*0010*/ 	.short	0x0002
        /*0012*/ 	.short	0x000c
        /*0014*/ 	.byte	0x00, 0xf0, 0x11, 0x00


	//----- nvinfo : EIATTR_KPARAM_INFO
	.align		4
.L_284:
        /*0018*/ 	.byte	0x04, 0x17
        /*001a*/ 	.short	(.L_286 - .L_285)
.L_285:
        /*001c*/ 	.word	0x00000000
        /*0020*/ 	.short	0x0001
        /*0022*/ 	.short	0x0008
        /*0024*/ 	.byte	0x00, 0xf0, 0x11, 0x00


	//----- nvinfo : EIATTR_KPARAM_INFO
	.align		4
.L_286:
        /*0028*/ 	.byte	0x04, 0x17
        /*002a*/ 	.short	(.L_288 - .L_287)
.L_287:
        /*002c*/ 	.word	0x00000000
        /*0030*/ 	.short	0x0000
        /*0032*/ 	.short	0x0000
        /*0034*/ 	.byte	0x00, 0xf5, 0x21, 0x00


	//----- nvinfo : EIATTR_SPARSE_MMA_MASK
	.align		4
.L_288:
        /*0038*/ 	.byte	0x03, 0x50
        /*003a*/ 	.short	0x0000


	//----- nvinfo : EIATTR_MAXREG_COUNT
	.align		4
        /*003c*/ 	.byte	0x03, 0x1b
        /*003e*/ 	.short	0x00ff


	//----- nvinfo : EIATTR_MERCURY_ISA_VERSION
	.align		4
        /*0040*/ 	.byte	0x03, 0x5f
        /*0042*/ 	.short	0x0101


	//----- nvinfo : EIATTR_VRC_CTA_INIT_COUNT
	.align		4
        /*0044*/ 	.byte	0x02, 0x4a
	.zero		1
	.zero		1


	//----- nvinfo : EIATTR_EXIT_INSTR_OFFSETS
	.align		4
        /*0048*/ 	.byte	0x04, 0x1c
        /*004a*/ 	.short	(.L_290 - .L_289)


	//   ....[0]....
.L_289:
        /*004c*/ 	.word	0x00000060


	//----- nvinfo : EIATTR_CBANK_PARAM_SIZE
	.align		4
.L_290:
        /*0050*/ 	.byte	0x03, 0x19
        /*0052*/ 	.short	0x0010


	//----- nvinfo : EIATTR_PARAM_CBANK
	.align		4
        /*0054*/ 	.byte	0x04, 0x0a
        /*0056*/ 	.short	(.L_292 - .L_291)
	.align		4
.L_291:
        /*0058*/ 	.word	index@(.nv.constant0._Z7fadd_ruPfff)
        /*005c*/ 	.short	0x0380
        /*005e*/ 	.short	0x0010


	//----- nvinfo : EIATTR_SW_WAR
	.align		4
.L_292:
        /*0060*/ 	.byte	0x04, 0x36
        /*0062*/ 	.short	(.L_294 - .L_293)
.L_293:
        /*0064*/ 	.word	0x00000008
.L_294:


//--------------------- .nv.info._Z7fadd_rnPfff   --------------------------
	.section	.nv.info._Z7fadd_rnPfff,"",@"SHT_CUDA_INFO"
	.sectionflags	@""
	.align	4


	//----- nvinfo : EIATTR_CUDA_API_VERSION
	.align		4
        /*0000*/ 	.byte	0x04, 0x37
        /*0002*/ 	.short	(.L_296 - .L_295)
.L_295:
        /*0004*/ 	.word	0x00000082


	//----- nvinfo : EIATTR_KPARAM_INFO
	.align		4
.L_296:
        /*0008*/ 	.byte	0x04, 0x17
        /*000a*/ 	.short	(.L_298 - .L_297)
.L_297:
        /*000c*/ 	.word	0x00000000
        /*0010*/ 	.short	0x0002
        /*0012*/ 	.short	0x000c
        /*0014*/ 	.byte	0x00, 0xf0, 0x11, 0x00


	//----- nvinfo : EIATTR_KPARAM_INFO
	.align		4
.L_298:
        /*0018*/ 	.byte	0x04, 0x17
        /*001a*/ 	.short	(.L_300 - .L_299)
.L_299:
        /*001c*/ 	.word	0x00000000
        /*0020*/ 	.short	0x0001
        /*0022*/ 	.short	0x0008
        /*0024*/ 	.byte	0x00, 0xf0, 0x11, 0x00


	//----- nvinfo : EIATTR_KPARAM_INFO
	.align		4
.L_300:
        /*0028*/ 	.byte	0x04, 0x17
        /*002a*/ 	.short	(.L_302 - .L_301)
.L_301:
        /*002c*/ 	.word	0x00000000
        /*0030*/ 	.short	0x0000
        /*0032*/ 	.short	0x0000
        /*0034*/ 	.byte	0x00, 0xf5, 0x21, 0x00


	//----- nvinfo : EIATTR_SPARSE_MMA_MASK
	.align		4
.L_302:
        /*0038*/ 	.byte	0x03, 0x50
        /*003a*/ 	.short	0x0000


	//----- nvinfo : EIATTR_MAXREG_COUNT
	.align		4
        /*003c*/ 	.byte	0x03, 0x1b
        /*003e*/ 	.short	0x00ff


	//----- nvinfo : EIATTR_MERCURY_ISA_VERSION
	.align		4
        /*0040*/ 	.byte	0x03, 0x5f
        /*0042*/ 	.short	0x0101


	//----- nvinfo : EIATTR_VRC_CTA_INIT_COUNT
	.align		4
        /*0044*/ 	.byte	0x02, 0x4a
	.zero		1
	.zero		1


	//----- nvinfo : EIATTR_EXIT_INSTR_OFFSETS
	.align		4
        /*0048*/ 	.byte	0x04, 0x1c
        /*004a*/ 	.short	(.L_304 - .L_303)


	//   ....[0]....
.L_303:
        /*004c*/ 	.word	0x00000060


	//----- nvinfo : EIATTR_CBANK_PARAM_SIZE
	.align		4
.L_304:
        /*0050*/ 	.byte	0x03, 0x19
        /*0052*/ 	.short	0x0010


	//----- nvinfo : EIATTR_PARAM_CBANK
	.align		4
        /*0054*/ 	.byte	0x04, 0x0a
        /*0056*/ 	.short	(.L_306 - .L_305)
	.align		4
.L_305:
        /*0058*/ 	.word	index@(.nv.constant0._Z7fadd_rnPfff)
        /*005c*/ 	.short	0x0380
        /*005e*/ 	.short	0x0010


	//----- nvinfo : EIATTR_SW_WAR
	.align		4
.L_306:
        /*0060*/ 	.byte	0x04, 0x36
        /*0062*/ 	.short	(.L_308 - .L_307)
.L_307:
        /*0064*/ 	.word	0x00000008
.L_308:


//--------------------- .nv.info._Z7fadd_rdPfff   --------------------------
	.section	.nv.info._Z7fadd_rdPfff,"",@"SHT_CUDA_INFO"
	.sectionflags	@""
	.align	4


	//----- nvinfo : EIATTR_CUDA_API_VERSION
	.align		4
        /*0000*/ 	.byte	0x04, 0x37
        /*0002*/ 	.short	(.L_310 - .L_309)
.L_309:
        /*0004*/ 	.word	0x00000082


	//----- nvinfo : EIATTR_KPARAM_INFO
	.align		4
.L_310:
        /*0008*/ 	.byte	0x04, 0x17
        /*000a*/ 	.short	(.L_312 - .L_311)
.L_311:
        /*000c*/ 	.word	0x00000000
        /*0010*/ 	.short	0x0002
        /*0012*/ 	.short	0x000c
        /*0014*/ 	.byte	0x00, 0xf0, 0x11, 0x00


	//----- nvinfo : EIATTR_KPARAM_INFO
	.align		4
.L_312:
        /*0018*/ 	.byte	0x04, 0x17
        /*001a*/ 	.short	(.L_314 - .L_313)
.L_313:
        /*001c*/ 	.word	0x00000000
        /*0020*/ 	.short	0x0001
        /*0022*/ 	.short	0x0008
        /*0024*/ 	.byte	0x00, 0xf0, 0x11, 0x00


	//----- nvinfo : EIATTR_KPARAM_INFO
	.align		4
.L_314:
        /*0028*/ 	.byte	0x04, 0x17
        /*002a*/ 	.short	(.L_316 - .L_315)
.L_315:
        /*002c*/ 	.word	0x00000000
        /*0030*/ 	.short	0x0000
        /*0032*/ 	.short	0x0000
        /*0034*/ 	.byte	0x00, 0xf5, 0x21, 0x00


	//----- nvinfo : EIATTR_SPARSE_MMA_MASK
	.align		4
.L_316:
        /*0038*/ 	.byte	0x03, 0x50
        /*003a*/ 	.short	0x0000


	//----- nvinfo : EIATTR_MAXREG_COUNT
	.align		4
        /*003c*/ 	.byte	0x03, 0x1b
        /*003e*/ 	.short	0x00ff


	//----- nvinfo : EIATTR_MERCURY_ISA_VERSION
	.align		4
        /*0040*/ 	.byte	0x03, 0x5f
        /*0042*/ 	.short	0x0101


	//----- nvinfo : EIATTR_VRC_CTA_INIT_COUNT
	.align		4
        /*0044*/ 	.byte	0x02, 0x4a
	.zero		1
	.zero		1


	//----- nvinfo : EIATTR_EXIT_INSTR_OFFSETS
	.align		4
        /*0048*/ 	.byte	0x04, 0x1c
        /*004a*/ 	.short	(.L_318 - .L_317)


	//   ....[0]....
.L_317:
        /*004c*/ 	.word	0x00000060


	//----- nvinfo : EIATTR_CBANK_PARAM_SIZE
	.align		4
.L_318:
        /*0050*/ 	.byte	0x03, 0x19
        /*0052*/ 	.short	0x0010


	//----- nvinfo : EIATTR_PARAM_CBANK
	.align		4
        /*0054*/ 	.byte	0x04, 0x0a
        /*0056*/ 	.short	(.L_320 - .L_319)
	.align		4
.L_319:
        /*0058*/ 	.word	index@(.nv.constant0._Z7fadd_rdPfff)
        /*005c*/ 	.short	0x0380
        /*005e*/ 	.short	0x0010


	//----- nvinfo : EIATTR_SW_WAR
	.align		4
.L_320:
        /*0060*/ 	.byte	0x04, 0x36
        /*0062*/ 	.short	(.L_322 - .L_321)
.L_321:
        /*0064*/ 	.word	0x00000008
.L_322:


//--------------------- .nv.info._Z4_y1fPff       --------------------------
	.section	.nv.info._Z4_y1fPff,"",@"SHT_CUDA_INFO"
	.sectionflags	@""
	.align	4


	//----- nvinfo : EIATTR_CUDA_API_VERSION
	.align		4
        /*0000*/ 	.byte	0x04, 0x37
        /*0002*/ 	.short	(.L_324 - .L_323)
.L_323:
        /*0004*/ 	.word	0x00000082


	//----- nvinfo : EIATTR_KPARAM_INFO
	.align		4
.L_324:
        /*0008*/ 	.byte	0x04, 0x17
        /*000a*/ 	.short	(.L_326 - .L_325)
.L_325:
        /*000c*/ 	.word	0x00000000
        /*0010*/ 	.short	0x0001
        /*0012*/ 	.short	0x0008
        /*0014*/ 	.byte	0x00, 0xf0, 0x11, 0x00


	//----- nvinfo : EIATTR_KPARAM_INFO
	.align		4
.L_326:
        /*0018*/ 	.byte	0x04, 0x17
        /*001a*/ 	.short	(.L_328 - .L_327)
.L_327:
        /*001c*/ 	.word	0x00000000
        /*0020*/ 	.short	0x0000
        /*0022*/ 	.short	0x0000
        /*0024*/ 	.byte	0x00, 0xf5, 0x21, 0x00


	//----- nvinfo : EIATTR_SPARSE_MMA_MASK
	.align		4
.L_328:
        /*0028*/ 	.byte	0x03, 0x50
        /*002a*/ 	.short	0x0000


	//----- nvinfo : EIATTR_MAXREG_COUNT
	.align		4
        /*002c*/ 	.byte	0x03, 0x1b
        /*002e*/ 	.short	0x00ff


	//----- nvinfo : EIATTR_MERCURY_ISA_VERSION
	.align		4
        /*0030*/ 	.byte	0x03, 0x5f
        /*0032*/ 	.short	0x0101


	//----- nvinfo : EIATTR_VRC_CTA_INIT_COUNT
	.align		4
        /*0034*/ 	.byte	0x02, 0x4a
	.zero		1
	.zero		1


	//----- nvinfo : EIATTR_EXIT_INSTR_OFFSETS
	.align		4
        /*0038*/ 	.byte	0x04, 0x1c
        /*003a*/ 	.short	(.L_330 - .L_329)


	//   ....[0]....
.L_329:
        /*003c*/ 	.word	0x00001bd0


	//----- nvinfo : EIATTR_CRS_STACK_SIZE
	.align		4
.L_330:
        /*0040*/ 	.byte	0x04, 0x1e
        /*0042*/ 	.short	(.L_332 - .L_331)
.L_331:
        /*0044*/ 	.word	0x00000000


	//----- nvinfo : EIATTR_CBANK_PARAM_SIZE
	.align		4
.L_332:
        /*0048*/ 	.byte	0x03, 0x19
        /*004a*/ 	.short	0x000c


	//----- nvinfo : EIATTR_PARAM_CBANK
	.align		4
        /*004c*/ 	.byte	0x04, 0x0a
        /*004e*/ 	.short	(.L_334 - .L_333)
	.align		4
.L_333:
        /*0050*/ 	.word	index@(.nv.constant0._Z4_y1fPff)
        /*0054*/ 	.short	0x0380
        /*0056*/ 	.short	0x000c


	//----- nvinfo : EIATTR_SW_WAR
	.align		4
.L_334:
        /*0058*/ 	.byte	0x04, 0x36
        /*005a*/ 	.short	(.L_336 - .L_335)
.L_335:
        /*005c*/ 	.word	0x00000008
.L_336:


//--------------------- .nv.info._Z4_y0fPff       --------------------------
	.section	.nv.info._Z4_y0fPff,"",@"SHT_CUDA_INFO"
	.sectionflags	@""
	.align	4


	//----- nvinfo : EIATTR_CUDA_API_VERSION
	.align		4
        /*0000*/ 	.byte	0x04, 0x37
        /*0002*/ 	.short	(.L_338 - .L_337)
.L_337:
        /*0004*/ 	.word	0x00000082


	//----- nvinfo : EIATTR_KPARAM_INFO
	.align		4
.L_338:
        /*0008*/ 	.byte	0x04, 0x17
        /*000a*/ 	.short	(.L_340 - .L_339)
.L_339:
        /*000c*/ 	.word	0x00000000
        /*0010*/ 	.short	0x0001
        /*0012*/ 	.short	0x0008
        /*0014*/ 	.byte	0x00, 0xf0, 0x11, 0x00


	//----- nvinfo : EIATTR_KPARAM_INFO
	.align		4
.L_340:
        /*0018*/ 	.byte	0x04, 0x17
        /*001a*/ 	.short	(.L_342 - .L_341)
.L_341:
        /*001c*/ 	.word	0x00000000
        /*0020*/ 	.short	0x0000
        /*0022*/ 	.short	0x0000
        /*0024*/ 	.byte	0x00, 0xf5, 0x21, 0x00


	//----- nvinfo : EIATTR_SPARSE_MMA_MASK
	.align		4
.L_342:
        /*0028*/ 	.byte	0x03, 0x50
        /*002a*/ 	.short	0x0000


	//----- nvinfo : EIATTR_MAXREG_COUNT
	.align		4
        /*002c*/ 	.byte	0x03, 0x1b
        /*002e*/ 	.short	0x00ff


	//----- nvinfo : EIATTR_MERCURY_ISA_VERSION
	.align		4
        /*0030*/ 	.byte	0x03, 0x5f
        /*0032*/ 	.short	0x0101


	//----- nvinfo : EIATTR_VRC_CTA_INIT_COUNT
	.align		4
        /*0034*/ 	.byte	0x02, 0x4a
	.zero		1
	.zero		1


	//----- nvinfo : EIATTR_EXIT_INSTR_OFFSETS
	.align		4
        /*0038*/ 	.byte	0x04, 0x1c
        /*003a*/ 	.short	(.L_344 - .L_343)


	//   ....[0]....
.L_343:
        /*003c*/ 	.word	0x00001ab0


	//----- nvinfo : EIATTR_CBANK_PARAM_SIZE
	.align		4
.L_344:
        /*0040*/ 	.byte	0x03, 0x19
        /*0042*/ 	.short	0x000c


	//----- nvinfo : EIATTR_PARAM_CBANK
	.align		4
        /*0044*/ 	.byte	0x04, 0x0a
        /*0046*/ 	.short	(.L_346 - .L_345)
	.align		4
.L_345:
        /*0048*/ 	.word	index@(.nv.constant0._Z4_y0fPff)
        /*004c*/ 	.short	0x0380
        /*004e*/ 	.short	0x000c


	//----- nvinfo : EIATTR_SW_WAR
	.align		4
.L_346:
        /*0050*/ 	.byte	0x04, 0x36
        /*0052*/ 	.short	(.L_348 - .L_347)
.L_347:
        /*0054*/ 	.word	0x00000008
.L_348:


//--------------------- .nv.info._Z7_rnormfPfiPKf --------------------------
	.section	.nv.info._Z7_rnormfPfiPKf,"",@"SHT_CUDA_INFO"
	.sectionflags	@""
	.align	4


	//----- nvinfo : EIATTR_CUDA_API_VERSION
	.align		4
        /*0000*/ 	.byte	0x04, 0x37
        /*0002*/ 	.short	(.L_350 - .L_349)
.L_349:
        /*0004*/ 	.word	0x00000082


	//----- nvinfo : EIATTR_KPARAM_INFO
	.align		4
.L_350:
        /*0008*/ 	.byte	0x04, 0x17
        /*000a*/ 	.short	(.L_352 - .L_351)
.L_351:
        /*000c*/ 	.word	0x00000000
        /*0010*/ 	.short	0x0002
        /*0012*/ 	.short	0x0010
        /*0014*/ 	.byte	0x00, 0xf5, 0x21, 0x00


	//----- nvinfo : EIATTR_KPARAM_INFO
	.align		4
.L_352:
        /*0018*/ 	.byte	0x04, 0x17
        /*001a*/ 	.short	(.L_354 - .L_353)
.L_353:
        /*001c*/ 	.word	0x00000000
        /*0020*/ 	.short	0x0001
        /*0022*/ 	.short	0x0008
        /*0024*/ 	.byte	0x00, 0xf0, 0x11, 0x00


	//----- nvinfo : EIATTR_KPARAM_INFO
	.align		4
.L_354:
        /*0028*/ 	.byte	0x04, 0x17
        /*002a*/ 	.short	(.L_356 - .L_355)
.L_355:
        /*002c*/ 	.word	0x00000000
        /*0030*/ 	.short	0x0000
        /*0032*/ 	.short	0x0000
        /*0034*/ 	.byte	0x00, 0xf5, 0x21, 0x00


	//----- nvinfo : EIATTR_SPARSE_MMA_MASK
	.align		4
.L_356:
        /*0038*/ 	.byte	0x03, 0x50
        /*003a*/ 	.short	0x0000


	//----- nvinfo : EIATTR_MAXREG_COUNT
	.align		4
        /*003c*/ 	.byte	0x03, 0x1b
        /*003e*/ 	.short	0x00ff


	//----- nvinfo : EIATTR_MERCURY_ISA_VERSION
	.align		4
        /*0040*/ 	.byte	0x03, 0x5f
        /*0042*/ 	.short	0x0101


	//----- nvinfo : EIATTR_VRC_CTA_INIT_COUNT
	.align		4
        /*0044*/ 	.byte	0x02, 0x4a
	.zero		1
	.zero		1


	//----- nvinfo : EIATTR_EXIT_INSTR_OFFSETS
	.align		4
        /*0048*/ 	.byte	0x04, 0x1c
        /*004a*/ 	.short	(.L_358 - .L_357)


	//   ....[0]....
.L_357:
        /*004c*/ 	.word	0x00001190


	//----- nvinfo : EIATTR_CBANK_PARAM_SIZE
	.align		4
.L_358:
        /*0050*/ 	.byte	0x03, 0x19
        /*0052*/ 	.short	0x0018


	//----- nvinfo : EIATTR_PARAM_CBANK
	.align		4
        /*0054*/ 	.byte	0x04, 0x0a
        /*0056*/ 	.short	(.L_360 - .L_359)
	.align		4
.L_359:
        /*0058*/ 	.word	index@(.nv.constant0._Z7_rnormfPfiPKf)
        /*005c*/ 	.short	0x0380
        /*005e*/ 	.short	0x0018


	//----- nvinfo : EIATTR_SW_WAR
	.align		4
.L_360:
        /*0060*/ 	.byte	0x04, 0x36
        /*0062*/ 	.short	(.L_362 - .L_361)
.L_361:
        /*0064*/ 	.word	0x00000008
.L_362:


//--------------------- .nv.info._Z6_normfPfiPKf  --------------------------
	.section	.nv.info._Z6_normfPfiPKf,"",@"SHT_CUDA_INFO"
	.sectionflags	@""
	.align	4


	//----- nvinfo : EIATTR_CUDA_API_VERSION
	.align		4
        /*0000*/ 	.byte	0x04, 0x37
        /*0002*/ 	.short	(.L_364 - .L_363)
.L_363:
        /*0004*/ 	.word	0x00000082


	//----- nvinfo : EIATTR_KPARAM_INFO
	.align		4
.L_364:
        /*0008*/ 	.byte	0x04, 0x17
        /*000a*/ 	.short	(.L_366 - .L_365)
.L_365:
        /*000c*/ 	.word	0x00000000
        /*0010*/ 	.short	0x0002
        /*0012*/ 	.short	0x0010
        /*0014*/ 	.byte	0x00, 0xf5, 0x21, 0x00


	//----- nvinfo : EIATTR_KPARAM_INFO
	.align		4
.L_366:
        /*0018*/ 	.byte	0x04, 0x17
        /*001a*/ 	.short	(.L_368 - .L_367)
.L_367:
        /*001c*/ 	.word	0x00000000
        /*0020*/ 	.short	0x0001
        /*0022*/ 	.short	0x0008
        /*0024*/ 	.byte	0x00, 0xf0, 0x11, 0x00


	//----- nvinfo : EIATTR_KPARAM_INFO
	.align		4
.L_368:
        /*0028*/ 	.byte	0x04, 0x17
        /*002a*/ 	.short	(.L_370 - .L_369)
.L_369:
        /*002c*/ 	.word	0x00000000
        /*0030*/ 	.short	0x0000
        /*0032*/ 	.short	0x0000
        /*0034*/ 	.byte	0x00, 0xf5, 0x21, 0x00


	//----- nvinfo : EIATTR_SPARSE_MMA_MASK
	.align		4
.L_370:
        /*0038*/ 	.byte	0x03, 0x50
        /*003a*/ 	.short	0x0000


	//----- nvinfo : EIATTR_MAXREG_COUNT
	.align		4
        /*003c*/ 	.byte	0x03, 0x1b
        /*003e*/ 	.short	0x00ff


	//----- nvinfo : EIATTR_MERCURY_ISA_VERSION
	.align		4
        /*0040*/ 	.byte	0x03, 0x5f
        /*0042*/ 	.short	0x0101


	//----- nvinfo : EIATTR_VRC_CTA_INIT_COUNT
	.align		4
        /*0044*/ 	.byte	0x02, 0x4a
	.zero		1
	.zero		1


	//----- nvinfo : EIATTR_EXIT_INSTR_OFFSETS
	.align		4
        /*0048*/ 	.byte	0x04, 0x1c
        /*004a*/ 	.short	(.L_372 - .L_371)


	//   ....[0]....
.L_371:
        /*004c*/ 	.word	0x00001250


	//----- nvinfo : EIATTR_CRS_STACK_SIZE
	.align		4
.L_372:
        /*0050*/ 	.byte	0x04, 0x1e
        /*0052*/ 	.short	(.L_374 - .L_373)
.L_373:
        /*0054*/ 	.word	0x00000000


	//----- nvinfo : EIATTR_CBANK_PARAM_SIZE
	.align		4
.L_374:
        /*0058*/ 	.byte	0x03, 0x19
        /*005a*/ 	.short	0x0018


	//----- nvinfo : EIATTR_PARAM_CBANK
	.align		4
        /*005c*/ 	.byte	0x04, 0x0a
        /*005e*/ 	.short	(.L_376 - .L_375)
	.align		4
.L_375:
        /*0060*/ 	.word	index@(.nv.constant0._Z6_normfPfiPKf)
        /*0064*/ 	.short	0x0380
        /*0066*/ 	.short	0x0018


	//----- nvinfo : EIATTR_SW_WAR
	.align		4
.L_376:
        /*0068*/ 	.byte	0x04, 0x36
        /*006a*/ 	.short	(.L_378 - .L_377)
.L_377:
        /*006c*/ 	.word	0x00000008
.L_378:


//--------------------- .nv.info._Z11setVecValuePff --------------------------
	.section	.nv.info._Z11setVecValuePff,"",@"SHT_CUDA_INFO"
	.sectionflags	@""
	.align	4


	//----- nvinfo : EIATTR_CUDA_API_VERSION
	.align		4
        /*0000*/ 	.byte	0x04, 0x37
        /*0002*/ 	.short	(.L_380 - .L_379)
.L_379:
        /*0004*/ 	.word	0x00000082


	//----- nvinfo : EIATTR_KPARAM_INFO
	.align		4
.L_380:
        /*0008*/ 	.byte	0x04, 0x17
        /*000a*/ 	.short	(.L_382 - .L_381)
.L_381:
        /*000c*/ 	.word	0x00000000
        /*0010*/ 	.short	0x0001
        /*0012*/ 	.short	0x0008
        /*0014*/ 	.byte	0x00, 0xf0, 0x11, 0x00


	//----- nvinfo : EIATTR_KPARAM_INFO
	.align		4
.L_382:
        /*0018*/ 	.byte	0x04, 0x17
        /*001a*/ 	.short	(.L_384 - .L_383)
.L_383:
        /*001c*/ 	.word	0x00000000
        /*0020*/ 	.short	0x0000
        /*0022*/ 	.short	0x0000
        /*0024*/ 	.byte	0x00, 0xf5, 0x21, 0x00


	//----- nvinfo : EIATTR_SPARSE_MMA_MASK
	.align		4
.L_384:
        /*0028*/ 	.byte	0x03, 0x50
        /*002a*/ 	.short	0x0000


	//----- nvinfo : EIATTR_MAXREG_COUNT
	.align		4
        /*002c*/ 	.byte	0x03, 0x1b
        /*002e*/ 	.short	0x00ff


	//----- nvinfo : EIATTR_MERCURY_ISA_VERSION
	.align		4
        /*0030*/ 	.byte	0x03, 0x5f
        /*0032*/ 	.short	0x0101


	//----- nvinfo : EIATTR_VRC_CTA_INIT_COUNT
	.align		4
        /*0034*/ 	.byte	0x02, 0x4a
	.zero		1
	.zero		1


	//----- nvinfo : EIATTR_EXIT_INSTR_OFFSETS
	.align		4
        /*0038*/ 	.byte	0x04, 0x1c
        /*003a*/ 	.short	(.L_386 - .L_385)


	//   ....[0]....
.L_385:
        /*003c*/ 	.word	0x00000050


	//----- nvinfo : EIATTR_CBANK_PARAM_SIZE
	.align		4
.L_386:
        /*0040*/ 	.byte	0x03, 0x19
        /*0042*/ 	.short	0x000c


	//----- nvinfo : EIATTR_PARAM_CBANK
	.align		4
        /*0044*/ 	.byte	0x04, 0x0a
        /*0046*/ 	.short	(.L_388 - .L_387)
	.align		4
.L_387:
        /*0048*/ 	.word	index@(.nv.constant0._Z11setVecValuePff)
        /*004c*/ 	.short	0x0380
        /*004e*/ 	.short	0x000c


	//----- nvinfo : EIATTR_SW_WAR
	.align		4
.L_388:
        /*0050*/ 	.byte	0x04, 0x36
        /*0052*/ 	.short	(.L_390 - .L_389)
.L_389:
        /*0054*/ 	.word	0x00000008
.L_390:


//--------------------- .nv.info._Z12_normcdfinvfPff --------------------------
	.section	.nv.info._Z12_normcdfinvfPff,"",@"SHT_CUDA_INFO"
	.sectionflags	@""
	.align	4


	//----- nvinfo : EIATTR_CUDA_API_VERSION
	.align		4
        /*0000*/ 	.byte	0x04, 0x37
        /*0002*/ 	.short	(.L_392 - .L_391)
.L_391:
        /*0004*/ 	.word	0x00000082


	//----- nvinfo : EIATTR_KPARAM_INFO
	.align		4
.L_392:
        /*0008*/ 	.byte	0x04, 0x17
        /*000a*/ 	.short	(.L_394 - .L_393)
.L_393:
        /*000c*/ 	.word	0x00000000
        /*0010*/ 	.short	0x0001
        /*0012*/ 	.short	0x0008
        /*0014*/ 	.byte	0x00, 0xf0, 0x11, 0x00


	//----- nvinfo : EIATTR_KPARAM_INFO
	.align		4
.L_394:
        /*0018*/ 	.byte	0x04, 0x17
        /*001a*/ 	.short	(.L_396 - .L_395)
.L_395:
        /*001c*/ 	.word	0x00000000
        /*0020*/ 	.short	0x0000
        /*0022*/ 	.short	0x0000
        /*0024*/ 	.byte	0x00, 0xf5, 0x21, 0x00


	//----- nvinfo : EIATTR_SPARSE_MMA_MASK
	.align		4
.L_396:
        /*0028*/ 	.byte	0x03, 0x50
        /*002a*/ 	.short	0x0000


	//----- nvinfo : EIATTR_MAXREG_COUNT
	.align		4
        /*002c*/ 	.byte	0x03, 0x1b
        /*002e*/ 	.short	0x00ff


	//----- nvinfo : EIATTR_MERCURY_ISA_VERSION
	.align		4
        /*0030*/ 	.byte	0x03, 0x5f
        /*0032*/ 	.short	0x0101


	//----- nvinfo : EIATTR_VRC_CTA_INIT_COUNT
	.align		4
        /*0034*/ 	.byte	0x02, 0x4a
	.zero		1
	.zero		1


	//----- nvinfo : EIATTR_EXIT_INSTR_OFFSETS
	.align		4
        /*0038*/ 	.byte	0x04, 0x1c
        /*003a*/ 	.short	(.L_398 - .L_397)


	//   ....[0]....
.L_397:
        /*003c*/ 	.word	0x000002e0


	//----- nvinfo : EIATTR_CBANK_PARAM_SIZE
	.align		4
.L_398:
        /*0040*/ 	.byte	0x03, 0x19
        /*0042*/ 	.short	0x000c


	//----- nvinfo : EIATTR_PARAM_CBANK
	.align		4
        /*0044*/ 	.byte	0x04, 0x0a
        /*0046*/ 	.short	(.L_400 - .L_399)
	.align		4
.L_399:
        /*0048*/ 	.word	index@(.nv.constant0._Z12_normcdfinvfPff)
        /*004c*/ 	.short	0x0380
        /*004e*/ 	.short	0x000c


	//----- nvinfo : EIATTR_SW_WAR
	.align		4
.L_400:
        /*0050*/ 	.byte	0x04, 0x36
        /*0052*/ 	.short	(.L_402 - .L_401)
.L_401:
        /*0054*/ 	.word	0x00000008
.L_402:


//--------------------- .nv.info._Z9_normcdffPff  --------------------------
	.section	.nv.info._Z9_normcdffPff,"",@"SHT_CUDA_INFO"
	.sectionflags	@""
	.align	4


	//----- nvinfo : EIATTR_CUDA_API_VERSION
	.align		4
        /*0000*/ 	.byte	0x04, 0x37
        /*0002*/ 	.short	(.L_404 - .L_403)
.L_403:
        /*0004*/ 	.word	0x00000082


	//----- nvinfo : EIATTR_KPARAM_INFO
	.align		4
.L_404:
        /*0008*/ 	.byte	0x04, 0x17
        /*000a*/ 	.short	(.L_406 - .L_405)
.L_405:
        /*000c*/ 	.word	0x00000000
        /*0010*/ 	.short	0x0001
        /*0012*/ 	.short	0x0008
        /*0014*/ 	.byte	0x00, 0xf0, 0x11, 0x00


	//----- nvinfo : EIATTR_KPARAM_INFO
	.align		4
.L_406:
        /*0018*/ 	.byte	0x04, 0x17
        /*001a*/ 	.short	(.L_408 - .L_407)
.L_407:
        /*001c*/ 	.word	0x00000000
        /*0020*/ 	.short	0x0000
        /*0022*/ 	.short	0x0000
        /*0024*/ 	.byte	0x00, 0xf5, 0x21, 0x00


	//----- nvinfo : EIATTR_SPARSE_MMA_MASK
	.align		4
.L_408:
        /*0028*/ 	.byte	0x03, 0x50
        /*002a*/ 	.short	0x0000


	//----- nvinfo : EIATTR_MAXREG_COUNT
	.align		4
        /*002c*/ 	.byte	0x03, 0x1b
        /*002e*/ 	.short	0x00ff


	//----- nvinfo : EIATTR_MERCURY_ISA_VERSION
	.align		4
        /*0030*/ 	.byte	0x03, 0x5f
        /*0032*/ 	.short	0x0101


	//----- nvinfo : EIATTR_VRC_CTA_INIT_COUNT
	.align		4
        /*0034*/ 	.byte	0x02, 0x4a
	.zero		1
	.zero		1


	//----- nvinfo : EIATTR_EXIT_INSTR_OFFSETS
	.align		4
        /*0038*/ 	.byte	0x04, 0x1c
        /*003a*/ 	.short	(.L_410 - .L_409)


	//   ....[0]....
.L_409:
        /*003c*/ 	.word	0x00000440


	//----- nvinfo : EIATTR_CBANK_PARAM_SIZE
	.align		4
.L_410:
        /*0040*/ 	.byte	0x03, 0x19
        /*0042*/ 	.short	0x000c


	//----- nvinfo : EIATTR_PARAM_CBANK
	.align		4
        /*0044*/ 	.byte	0x04, 0x0a
        /*0046*/ 	.short	(.L_412 - .L_411)
	.align		4
.L_411:
        /*0048*/ 	.word	index@(.nv.constant0._Z9_normcdffPff)
        /*004c*/ 	.short	0x0380
        /*004e*/ 	.short	0x000c


	//----- nvinfo : EIATTR_SW_WAR
	.align		4
.L_412:
        /*0050*/ 	.byte	0x04, 0x36
        /*0052*/ 	.short	(.L_414 - .L_413)
.L_413:
        /*0054*/ 	.word	0x00000008
.L_414:


//--------------------- .nv.info._Z4_j1fPff       --------------------------
	.section	.nv.info._Z4_j1fPff,"",@"SHT_CUDA_INFO"
	.sectionflags	@""
	.align	4


	//----- nvinfo : EIATTR_CUDA_API_VERSION
	.align		4
        /*0000*/ 	.byte	0x04, 0x37
        /*0002*/ 	.short	(.L_416 - .L_415)
.L_415:
        /*0004*/ 	.word	0x00000082


	//----- nvinfo : EIATTR_KPARAM_INFO
	.align		4
.L_416:
        /*0008*/ 	.byte	0x04, 0x17
        /*000a*/ 	.short	(.L_418 - .L_417)
.L_417:
        /*000c*/ 	.word	0x00000000
        /*0010*/ 	.short	0x0001
        /*0012*/ 	.short	0x0008
        /*0014*/ 	.byte	0x00, 0xf0, 0x11, 0x00


	//----- nvinfo : EIATTR_KPARAM_INFO
	.align		4
.L_418:
        /*0018*/ 	.byte	0x04, 0x17
        /*001a*/ 	.short	(.L_420 - .L_419)
.L_419:
        /*001c*/ 	.word	0x00000000
        /*0020*/ 	.short	0x0000
        /*0022*/ 	.short	0x0000
        /*0024*/ 	.byte	0x00, 0xf5, 0x21, 0x00


	//----- nvinfo : EIATTR_SPARSE_MMA_MASK
	.align		4
.L_420:
        /*0028*/ 	.byte	0x03, 0x50
        /*002a*/ 	.short	0x0000


	//----- nvinfo : EIATTR_MAXREG_COUNT
	.align		4
        /*002c*/ 	.byte	0x03, 0x1b
        /*002e*/ 	.short	0x00ff


	//----- nvinfo : EIATTR_MERCURY_ISA_VERSION
	.align		4
        /*0030*/ 	.byte	0x03, 0x5f
        /*0032*/ 	.short	0x0101


	//----- nvinfo : EIATTR_VRC_CTA_INIT_COUNT
	.align		4
        /*0034*/ 	.byte	0x02, 0x4a
	.zero		1
	.zero		1


	//----- nvinfo : EIATTR_EXIT_INSTR_OFFSETS
	.align		4
        /*0038*/ 	.byte	0x04, 0x1c
        /*003a*/ 	.short	(.L_422 - .L_421)


	//   ....[0]....
.L_421:
        /*003c*/ 	.word	0x00000ba0


	//----- nvinfo : EIATTR_CBANK_PARAM_SIZE
	.align		4
.L_422:
        /*0040*/ 	.byte	0x03, 0x19
        /*0042*/ 	.short	0x000c


	//----- nvinfo : EIATTR_PARAM_CBANK
	.align		4
        /*0044*/ 	.byte	0x04, 0x0a
        /*0046*/ 	.short	(.L_424 - .L_423)
	.align		4
.L_423:
        /*0048*/ 	.word	index@(.nv.constant0._Z4_j1fPff)
        /*004c*/ 	.short	0x0380
        /*004e*/ 	.short	0x000c


	//----- nvinfo : EIATTR_SW_WAR
	.align		4
.L_424:
        /*0050*/ 	.byte	0x04, 0x36
        /*0052*/ 	.short	(.L_426 - .L_425)
.L_425:
        /*0054*/ 	.word	0x00000008
.L_426:


//--------------------- .nv.info._Z4_j0fPff       --------------------------
	.section	.nv.info._Z4_j0fPff,"",@"SHT_CUDA_INFO"
	.sectionflags	@""
	.align	4


	//----- nvinfo : EIATTR_CUDA_API_VERSION
	.align		4
        /*0000*/ 	.byte	0x04, 0x37
        /*0002*/ 	.short	(.L_428 - .L_427)
.L_427:
        /*0004*/ 	.word	0x00000082


	//----- nvinfo : EIATTR_KPARAM_INFO
	.align		4
.L_428:
        /*0008*/ 	.byte	0x04, 0x17
        /*000a*/ 	.short	(.L_430 - .L_429)
.L_429:
        /*000c*/ 	.word	0x00000000
        /*0010*/ 	.short	0x0001
        /*0012*/ 	.short	0x0008
        /*0014*/ 	.byte	0x00, 0xf0, 0x11, 0x00


	//----- nvinfo : EIATTR_KPARAM_INFO
	.align		4
.L_430:
        /*0018*/ 	.byte	0x04, 0x17
        /*001a*/ 	.short	(.L_432 - .L_431)
.L_431:
        /*001c*/ 	.word	0x00000000
        /*0020*/ 	.short	0x0000
        /*0022*/ 	.short	0x0000
        /*0024*/ 	.byte	0x00, 0xf5, 0x21, 0x00


	//----- nvinfo : EIATTR_SPARSE_MMA_MASK
	.align		4
.L_432:
        /*0028*/ 	.byte	0x03, 0x50
        /*002a*/ 	.short	0x0000


	//----- nvinfo : EIATTR_MAXREG_COUNT
	.align		4
        /*002c*/ 	.byte	0x03, 0x1b
        /*002e*/ 	.short	0x00ff


	//----- nvinfo : EIATTR_MERCURY_ISA_VERSION
	.align		4
        /*0030*/ 	.byte	0x03, 0x5f
        /*0032*/ 	.short	0x0101


	//----- nvinfo : EIATTR_VRC_CTA_INIT_COUNT
	.align		4
        /*0034*/ 	.byte	0x02, 0x4a
	.zero		1
	.zero		1


	//----- nvinfo : EIATTR_EXIT_INSTR_OFFSETS
	.align		4
        /*0038*/ 	.byte	0x04, 0x1c
        /*003a*/ 	.short	(.L_434 - .L_433)


	//   ....[0]....
.L_433:
        /*003c*/ 	.word	0x00000b80


	//----- nvinfo : EIATTR_CBANK_PARAM_SIZE
	.align		4
.L_434:
        /*0040*/ 	.byte	0x03, 0x19
        /*0042*/ 	.short	0x000c


	//----- nvinfo : EIATTR_PARAM_CBANK
	.align		4
        /*0044*/ 	.byte	0x04, 0x0a
        /*0046*/ 	.short	(.L_436 - .L_435)
	.align		4
.L_435:
        /*0048*/ 	.word	index@(.nv.constant0._Z4_j0fPff)
        /*004c*/ 	.short	0x0380
        /*004e*/ 	.short	0x000c


	//----- nvinfo : EIATTR_SW_WAR
	.align		4
.L_436:
        /*0050*/ 	.byte	0x04, 0x36
        /*0052*/ 	.short	(.L_438 - .L_437)
.L_437:
        /*0054*/ 	.word	0x00000008
.L_438:


//--------------------- .nv.info._Z8_erfinvfPff   --------------------------
	.section	.nv.info._Z8_erfinvfPff,"",@"SHT_CUDA_INFO"
	.sectionflags	@""
	.align	4


	//----- nvinfo : EIATTR_CUDA_API_VERSION
	.align		4
        /*0000*/ 	.byte	0x04, 0x37
        /*0002*/ 	.short	(.L_440 - .L_439)
.L_439:
        /*0004*/ 	.word	0x00000082


	//----- nvinfo : EIATTR_KPARAM_INFO
	.align		4
.L_440:
        /*0008*/ 	.byte	0x04, 0x17
        /*000a*/ 	.short	(.L_442 - .L_441)
.L_441:
        /*000c*/ 	.word	0x00000000
        /*0010*/ 	.short	0x0001
        /*0012*/ 	.short	0x0008
        /*0014*/ 	.byte	0x00, 0xf0, 0x11, 0x00


	//----- nvinfo : EIATTR_KPARAM_INFO
	.align		4
.L_442:
        /*0018*/ 	.byte	0x04, 0x17
        /*001a*/ 	.short	(.L_444 - .L_443)
.L_443:
        /*001c*/ 	.word	0x00000000
        /*0020*/ 	.short	0x0000
        /*0022*/ 	.short	0x0000
        /*0024*/ 	.byte	0x00, 0xf5, 0x21, 0x00


	//----- nvinfo : EIATTR_SPARSE_MMA_MASK
	.align		4
.L_444:
        /*0028*/ 	.byte	0x03, 0x50
        /*002a*/ 	.short	0x0000


	//----- nvinfo : EIATTR_MAXREG_COUNT
	.align		4
        /*002c*/ 	.byte	0x03, 0x1b
        /*002e*/ 	.short	0x00ff


	//----- nvinfo : EIATTR_MERCURY_ISA_VERSION
	.align		4
        /*0030*/ 	.byte	0x03, 0x5f
        /*0032*/ 	.short	0x0101


	//----- nvinfo : EIATTR_VRC_CTA_INIT_COUNT
	.align		4
        /*0034*/ 	.byte	0x02, 0x4a
	.zero		1
	.zero		1


	//----- nvinfo : EIATTR_EXIT_INSTR_OFFSETS
	.align		4
        /*0038*/ 	.byte	0x04, 0x1c
        /*003a*/ 	.short	(.L_446 - .L_445)


	//   ....[0]....
.L_445:
        /*003c*/ 	.word	0x00000200


	//----- nvinfo : EIATTR_CBANK_PARAM_SIZE
	.align		4
.L_446:
        /*0040*/ 	.byte	0x03, 0x19
        /*0042*/ 	.short	0x000c


	//----- nvinfo : EIATTR_PARAM_CBANK
	.align		4
        /*0044*/ 	.byte	0x04, 0x0a
        /*0046*/ 	.short	(.L_448 - .L_447)
	.align		4
.L_447:
        /*0048*/ 	.word	index@(.nv.constant0._Z8_erfinvfPff)
        /*004c*/ 	.short	0x0380
        /*004e*/ 	.short	0x000c


	//----- nvinfo : EIATTR_SW_WAR
	.align		4
.L_448:
        /*0050*/ 	.byte	0x04, 0x36
        /*0052*/ 	.short	(.L_450 - .L_449)
.L_449:
        /*0054*/ 	.word	0x00000008
.L_450:


//--------------------- .nv.info._Z9_erfcinvfPff  --------------------------
	.section	.nv.info._Z9_erfcinvfPff,"",@"SHT_CUDA_INFO"
	.sectionflags	@""
	.align	4


	//----- nvinfo : EIATTR_CUDA_API_VERSION
	.align		4
        /*0000*/ 	.byte	0x04, 0x37
        /*0002*/ 	.short	(.L_452 - .L_451)
.L_451:
        /*0004*/ 	.word	0x00000082


	//----- nvinfo : EIATTR_KPARAM_INFO
	.align		4
.L_452:
        /*0008*/ 	.byte	0x04, 0x17
        /*000a*/ 	.short	(.L_454 - .L_453)
.L_453:
        /*000c*/ 	.word	0x00000000
        /*0010*/ 	.short	0x0001
        /*0012*/ 	.short	0x0008
        /*0014*/ 	.byte	0x00, 0xf0, 0x11, 0x00


	//----- nvinfo : EIATTR_KPARAM_INFO
	.align		4
.L_454:
        /*0018*/ 	.byte	0x04, 0x17
        /*001a*/ 	.short	(.L_456 - .L_455)
.L_455:
        /*001c*/ 	.word	0x00000000
        /*0020*/ 	.short	0x0000
        /*0022*/ 	.short	0x0000
        /*0024*/ 	.byte	0x00, 0xf5, 0x21, 0x00


	//----- nvinfo : EIATTR_SPARSE_MMA_MASK
	.align		4
.L_456:
        /*0028*/ 	.byte	0x03, 0x50
        /*002a*/ 	.short	0x0000


	//----- nvinfo : EIATTR_MAXREG_COUNT
	.align		4
        /*002c*/ 	.byte	0x03, 0x1b
        /*002e*/ 	.short	0x00ff


	//----- nvinfo : EIATTR_MERCURY_ISA_VERSION
	.align		4
        /*0030*/ 	.byte	0x03, 0x5f
        /*0032*/ 	.short	0x0101


	//----- nvinfo : EIATTR_VRC_CTA_INIT_COUNT
	.align		4
        /*0034*/ 	.byte	0x02, 0x4a
	.zero		1
	.zero		1


	//----- nvinfo : EIATTR_EXIT_INSTR_OFFSETS
	.align		4
        /*0038*/ 	.byte	0x04, 0x1c
        /*003a*/ 	.short	(.L_458 - .L_457)


	//   ....[0]....
.L_457:
        /*003c*/ 	.word	0x000002c0


	//----- nvinfo : EIATTR_CBANK_PARAM_SIZE
	.align		4
.L_458:
        /*0040*/ 	.byte	0x03, 0x19
        /*0042*/ 	.short	0x000c


	//----- nvinfo : EIATTR_PARAM_CBANK
	.align		4
        /*0044*/ 	.byte	0x04, 0x0a
        /*0046*/ 	.short	(.L_460 - .L_459)
	.align		4
.L_459:
        /*0048*/ 	.word	index@(.nv.constant0._Z9_erfcinvfPff)
        /*004c*/ 	.short	0x0380
        /*004e*/ 	.short	0x000c


	//----- nvinfo : EIATTR_SW_WAR
	.align		4
.L_460:
        /*0050*/ 	.byte	0x04, 0x36
        /*0052*/ 	.short	(.L_462 - .L_461)
.L_461:
        /*0054*/ 	.word	0x00000008
.L_462:


//--------------------- .nv.info._Z12cylBesselI1fPff --------------------------
	.section	.nv.info._Z12cylBesselI1fPff,"",@"SHT_CUDA_INFO"
	.sectionflags	@""
	.align	4


	//----- nvinfo : EIATTR_CUDA_API_VERSION
	.align		4
        /*0000*/ 	.byte	0x04, 0x37
        /*0002*/ 	.short	(.L_464 - .L_463)
.L_463:
        /*0004*/ 	.word	0x00000082


	//----- nvinfo : EIATTR_KPARAM_INFO
	.align		4
.L_464:
        /*0008*/ 	.byte	0x04, 0x17
        /*000a*/ 	.short	(.L_466 - .L_465)
.L_465:
        /*000c*/ 	.word	0x00000000
        /*0010*/ 	.short	0x0001
        /*0012*/ 	.short	0x0008
        /*0014*/ 	.byte	0x00, 0xf0, 0x11, 0x00


	//----- nvinfo : EIATTR_KPARAM_INFO
	.align		4
.L_466:
        /*0018*/ 	.byte	0x04, 0x17
        /*001a*/ 	.short	(.L_468 - .L_467)
.L_467:
        /*001c*/ 	.word	0x00000000
        /*0020*/ 	.short	0x0000
        /*0022*/ 	.short	0x0000
        /*0024*/ 	.byte	0x00, 0xf5, 0x21, 0x00


	//----- nvinfo : EIATTR_SPARSE_MMA_MASK
	.align		4
.L_468:
        /*0028*/ 	.byte	0x03, 0x50
        /*002a*/ 	.short	0x0000


	//----- nvinfo : EIATTR_MAXREG_COUNT
	.align		4
        /*002c*/ 	.byte	0x03, 0x1b
        /*002e*/ 	.short	0x00ff


	//----- nvinfo : EIATTR_MERCURY_ISA_VERSION
	.align		4
        /*0030*/ 	.byte	0x03, 0x5f
        /*0032*/ 	.short	0x0101


	//----- nvinfo : EIATTR_VRC_CTA_INIT_COUNT
	.align		4
        /*0034*/ 	.byte	0x02, 0x4a
	.zero		1
	.zero		1


	//----- nvinfo : EIATTR_EXIT_INSTR_OFFSETS
	.align		4
        /*0038*/ 	.byte	0x04, 0x1c
        /*003a*/ 	.short	(.L_470 - .L_469)


	//   ....[0]....
.L_469:
        /*003c*/ 	.word	0x00000420


	//----- nvinfo : EIATTR_CBANK_PARAM_SIZE
	.align		4
.L_470:
        /*0040*/ 	.byte	0x03, 0x19
        /*0042*/ 	.short	0x000c


	//----- nvinfo : EIATTR_PARAM_CBANK
	.align		4
        /*0044*/ 	.byte	0x04, 0x0a
        /*0046*/ 	.short	(.L_472 - .L_471)
	.align		4
.L_471:
        /*0048*/ 	.word	index@(.nv.constant0._Z12cylBesselI1fPff)
        /*004c*/ 	.short	0x0380
        /*004e*/ 	.short	0x000c


	//----- nvinfo : EIATTR_SW_WAR
	.align		4
.L_472:
        /*0050*/ 	.byte	0x04, 0x36
        /*0052*/ 	.short	(.L_474 - .L_473)
.L_473:
        /*0054*/ 	.word	0x00000008
.L_474:


//--------------------- .nv.info._Z12cylBesselI0fPff --------------------------
	.section	.nv.info._Z12cylBesselI0fPff,"",@"SHT_CUDA_INFO"
	.sectionflags	@""
	.align	4


	//----- nvinfo : EIATTR_CUDA_API_VERSION
	.align		4
        /*0000*/ 	.byte	0x04, 0x37
        /*0002*/ 	.short	(.L_476 - .L_475)
.L_475:
        /*0004*/ 	.word	0x00000082


	//----- nvinfo : EIATTR_KPARAM_INFO
	.align		4
.L_476:
        /*0008*/ 	.byte	0x04, 0x17
        /*000a*/ 	.short	(.L_478 - .L_477)
.L_477:
        /*000c*/ 	.word	0x00000000
        /*0010*/ 	.short	0x0001
        /*0012*/ 	.short	0x0008
        /*0014*/ 	.byte	0x00, 0xf0, 0x11, 0x00


	//----- nvinfo : EIATTR_KPARAM_INFO
	.align		4
.L_478:
        /*0018*/ 	.byte	0x04, 0x17
        /*001a*/ 	.short	(.L_480 - .L_479)
.L_479:
        /*001c*/ 	.word	0x00000000
        /*0020*/ 	.short	0x0000
        /*0022*/ 	.short	0x0000
        /*0024*/ 	.byte	0x00, 0xf5, 0x21, 0x00


	//----- nvinfo : EIATTR_SPARSE_MMA_MASK
	.align		4
.L_480:
        /*0028*/ 	.byte	0x03, 0x50
        /*002a*/ 	.short	0x0000


	//----- nvinfo : EIATTR_MAXREG_COUNT
	.align		4
        /*002c*/ 	.byte	0x03, 0x1b
        /*002e*/ 	.short	0x00ff


	//----- nvinfo : EIATTR_MERCURY_ISA_VERSION
	.align		4
        /*0030*/ 	.byte	0x03, 0x5f
        /*0032*/ 	.short	0x0101


	//----- nvinfo : EIATTR_VRC_CTA_INIT_COUNT
	.align		4
        /*0034*/ 	.byte	0x02, 0x4a
	.zero		1
	.zero		1


	//----- nvinfo : EIATTR_EXIT_INSTR_OFFSETS
	.align		4
        /*0038*/ 	.byte	0x04, 0x1c
        /*003a*/ 	.short	(.L_482 - .L_481)


	//   ....[0]....
.L_481:
        /*003c*/ 	.word	0x00000400


	//----- nvinfo : EIATTR_CBANK_PARAM_SIZE
	.align		4
.L_482:
        /*0040*/ 	.byte	0x03, 0x19
        /*0042*/ 	.short	0x000c


	//----- nvinfo : EIATTR_PARAM_CBANK
	.align		4
        /*0044*/ 	.byte	0x04, 0x0a
        /*0046*/ 	.short	(.L_484 - .L_483)
	.align		4
.L_483:
        /*0048*/ 	.word	index@(.nv.constant0._Z12cylBesselI0fPff)
        /*004c*/ 	.short	0x0380
        /*004e*/ 	.short	0x000c


	//----- nvinfo : EIATTR_SW_WAR
	.align		4
.L_484:
        /*0050*/ 	.byte	0x04, 0x36
        /*0052*/ 	.short	(.L_486 - .L_485)
.L_485:
        /*0054*/ 	.word	0x00000008
.L_486:


//--------------------- .nv.callgraph             --------------------------
	.section	.nv.callgraph,"",@"SHT_CUDA_CALLGRAPH"
	.align	4
	.sectionentsize	8
	.align		4
        /*0000*/ 	.word	0x00000000
	.align		4
        /*0004*/ 	.word	0xffffffff
	.align		4
        /*0008*/ 	.word	0x00000000
	.align		4
        /*000c*/ 	.word	0xfffffffe
	.align		4
        /*0010*/ 	.word	0x00000000
	.align		4
        /*0014*/ 	.word	0xfffffffd
	.align		4
        /*0018*/ 	.word	0x00000000
	.align		4
        /*001c*/ 	.word	0xfffffffc


//--------------------- .nv.constant4             --------------------------
	.section	.nv.constant4,"a",@progbits
	.align	8
	.align		8
.nv.constant4:
        /*0000*/ 	.dword	__cudart_i2opi_f


//--------------------- .text._Z7fsub_rzPfff      --------------------------
	.section	.text._Z7fsub_rzPfff,"ax",@progbits
	.align	128
        .global         _Z7fsub_rzPfff
        .type           _Z7fsub_rzPfff,@function
        .size           _Z7fsub_rzPfff,(.L_x_105 - _Z7fsub_rzPfff)
        .other          _Z7fsub_rzPfff,@"STO_CUDA_ENTRY STV_DEFAULT"
_Z7fsub_rzPfff:
.text._Z7fsub_rzPfff:
[----:B------:R-:W-:Y:S08]  /*0000*/  LDC R1, c[0x0][0x37c] ;  /* 0x0000df00ff017b82 */ /* 0x000ff00000000800 */
[----:B------:R-:W0:Y:S01]  /*0010*/  LDC.64 R4, c[0x0][0x388] ;  /* 0x0000e200ff047b82 */ /* 0x000e220000000a00 */
[----:B------:R-:W1:Y:S07]  /*0020*/  LDCU.64 UR4, c[0x0][0x358] ;  /* 0x00006b00ff0477ac */ /* 0x000e6e0008000a00 */
[----:B------:R-:W1:Y:S01]  /*0030*/  LDC.64 R2, c[0x0][0x380] ;  /* 0x0000e000ff027b82 */ /* 0x000e620000000a00 */
[----:B0-----:R-:W-:-:S05]  /*0040*/  FADD.RZ R5, R4, -R5 ;  /* 0x8000000504057221 */ /* 0x001fca000000c000 */
[----:B-1----:R-:W-:Y:S01]  /*0050*/  STG.E desc[UR4][R2.64], R5 ;  /* 0x0000000502007986 */ /* 0x002fe2000c101904 */
[----:B------:R-:W-:Y:S05]  /*0060*/  EXIT ;  /* 0x000000000000794d */ /* 0x000fea0003800000 */
.L_x_0:
[----:B------:R-:W-:-:S00]  /*0070*/  BRA `(.L_x_0) ;  /* 0xfffffffc00fc7947 */ /* 0x000fc0000383ffff */
[----:B------:R-:W-:-:S00]  /*0080*/  NOP ;  /* 0x0000000000007918 */ /* 0x000fc00000000000 */
[----:B------:R-:W-:-:S00]  /*0090*/  NOP ;  /* 0x0000000000007918 */ /* 0x000fc00000000000 */
[----:B------:R-:W-:-:S00]  /*00a0*/  NOP ;  /* 0x0000000000007918 */ /* 0x000fc00000000000 */
[----:B------:R-:W-:-:S00]  /*00b0*/  NOP ;  /* 0x0000000000007918 */ /* 0x000fc00000000000 */
[----:B------:R-:W-:-:S00]  /*00c0*/  NOP ;  /* 0x0000000000007918 */ /* 0x000fc00000000000 */
[----:B------:R-:W-:-:S00]  /*00d0*/  NOP ;  /* 0x0000000000007918 */ /* 0x000fc00000000000 */
[----:B------:R-:W-:-:S00]  /*00e0*/  NOP ;  /* 0x0000000000007918 */ /* 0x000fc00000000000 */
[----:B------:R-:W-:-:S00]  /*00f0*/  NOP ;  /* 0x0000000000007918 */ /* 0x000fc00000000000 */
.L_x_105:


//--------------------- .text._Z7fsub_ruPfff      --------------------------
	.section	.text._Z7fsub_ruPfff,"ax",@progbits
	.align	128
        .global         _Z7fsub_ruPfff
        .type           _Z7fsub_ruPfff,@function
        .size           _Z7fsub_ruPfff,(.L_x_106 - _Z7fsub_ruPfff)
        .other          _Z7fsub_ruPfff,@"STO_CUDA_ENTRY STV_DEFAULT"
_Z7fsub_ruPfff:
.text._Z7fsub_ruPfff:
[----:B------:R-:W-:Y:S08]  /*0000*/  LDC R1, c[0x0][0x37c] ;  /* 0x0000df00ff017b82 */ /* 0x000ff00000000800 */
[----:B------:R-:W0:Y:S01]  /*0010*/  LDC.64 R4, c[0x0][0x388] ;  /* 0x0000e200ff047b82 */ /* 0x000e220000000a00 */
[----:B------:R-:W1:Y:S07]  /*0020*/  LDCU.64 UR4, c[0x0][0x358] ;  /* 0x00006b00ff0477ac */ /* 0x000e6e0008000a00 */
[----:B------:R-:W1:Y:S01]  /*0030*/  LDC.64 R2, c[0x0][0x380] ;  /* 0x0000e000ff027b82 */ /* 0x000e620000000a00 */
[----:B0-----:R-:W-:-:S05]  /*0040*/  FADD.RP R5, R4, -R5 ;  /* 0x8000000504057221 */ /* 0x001fca0000008000 */
[----:B-1----:R-:W-:Y:S01]  /*0050*/  STG.E desc[UR4][R2.64], R5 ;  /* 0x0000000502007986 */ /* 0x002fe2000c101904 */
[----:B------:R-:W-:Y:S05]  /*0060*/  EXIT ;  /* 0x000000000000794d */ /* 0x000fea0003800000 */
.L_x_1:
        /* <DEDUP_REMOVED lines=9> */
.L_x_106:


//--------------------- .text._Z7fsub_rnPfff      --------------------------
	.section	.text._Z7fsub_rnPfff,"ax",@progbits
	.align	128
        .global         _Z7fsub_rnPfff
        .type           _Z7fsub_rnPfff,@function
        .size           _Z7fsub_rnPfff,(.L_x_107 - _Z7fsub_rnPfff)
        .other          _Z7fsub_rnPfff,@"STO_CUDA_ENTRY STV_DEFAULT"
_Z7fsub_rnPfff:
.text._Z7fsub_rnPfff:
[----:B------:R-:W-:Y:S08]  /*0000*/  LDC R1, c[0x0][0x37c] ;  /* 0x0000df00ff017b82 */ /* 0x000ff00000000800 */
[----:B------:R-:W0:Y:S01]  /*0010*/  LDC.64 R4, c[0x0][0x388] ;  /* 0x0000e200ff047b82 */ /* 0x000e220000000a00 */
[----:B------:R-:W1:Y:S07]  /*0020*/  LDCU.64 UR4, c[0x0][0x358] ;  /* 0x00006b00ff0477ac */ /* 0x000e6e0008000a00 */
[----:B------:R-:W1:Y:S01]  /*0030*/  LDC.64 R2, c[0x0][0x380] ;  /* 0x0000e000ff027b82 */ /* 0x000e620000000a00 */
[----:B0-----:R-:W-:-:S05]  /*0040*/  FADD R5, R4, -R5 ;  /* 0x8000000504057221 */ /* 0x001fca0000000000 */
[----:B-1----:R-:W-:Y:S01]  /*0050*/  STG.E desc[UR4][R2.64], R5 ;  /* 0x0000000502007986 */ /* 0x002fe2000c101904 */
[----:B------:R-:W-:Y:S05]  /*0060*/  EXIT ;  /* 0x000000000000794d */ /* 0x000fea0003800000 */
.L_x_2:
        /* <DEDUP_REMOVED lines=9> */
.L_x_107:


//--------------------- .text._Z7fsub_rdPfff      --------------------------
	.section	.text._Z7fsub_rdPfff,"ax",@progbits
	.align	128
        .global         _Z7fsub_rdPfff
        .type           _Z7fsub_rdPfff,@function
        .size           _Z7fsub_rdPfff,(.L_x_108 - _Z7fsub_rdPfff)
        .other          _Z7fsub_rdPfff,@"STO_CUDA_ENTRY STV_DEFAULT"
_Z7fsub_rdPfff:
.text._Z7fsub_rdPfff:
[----:B------:R-:W-:Y:S08]  /*0000*/  LDC R1, c[0x0][0x37c] ;  /* 0x0000df00ff017b82 */ /* 0x000ff00000000800 */
[----:B------:R-:W0:Y:S01]  /*0010*/  LDC.64 R4, c[0x0][0x388] ;  /* 0x0000e200ff047b82 */ /* 0x000e220000000a00 */
[----:B------:R-:W1:Y:S07]  /*0020*/  LDCU.64 UR4, c[0x0][0x358] ;  /* 0x00006b00ff0477ac */ /* 0x000e6e0008000a00 */
[----:B------:R-:W1:Y:S01]  /*0030*/  LDC.64 R2, c[0x0][0x380] ;  /* 0x0000e000ff027b82 */ /* 0x000e620000000a00 */
[----:B0-----:R-:W-:-:S05]  /*0040*/  FADD.RM R5, R4, -R5 ;  /* 0x8000000504057221 */ /* 0x001fca0000004000 */
[----:B-1----:R-:W-:Y:S01]  /*0050*/  STG.E desc[UR4][R2.64], R5 ;  /* 0x0000000502007986 */ /* 0x002fe2000c101904 */
[----:B------:R-:W-:Y:S05]  /*0060*/  EXIT ;  /* 0x000000000000794d */ /* 0x000fea0003800000 */
.L_x_3:
        /* <DEDUP_REMOVED lines=9> */
.L_x_108:


//--------------------- .text._Z7fmul_rzPfff      --------------------------
	.section	.text._Z7fmul_rzPfff,"ax",@progbits
	.align	128
        .global         _Z7fmul_rzPfff
        .type           _Z7fmul_rzPfff,@function
        .size           _Z7fmul_rzPfff,(.L_x_109 - _Z7fmul_rzPfff)
        .other          _Z7fmul_rzPfff,@"STO_CUDA_ENTRY STV_DEFAULT"
_Z7fmul_rzPfff:
.text._Z7fmul_rzPfff:
[----:B------:R-:W-:Y:S08]  /*0000*/  LDC R1, c[0x0][0x37c] ;  /* 0x0000df00ff017b82 */ /* 0x000ff00000000800 */
[----:B------:R-:W0:Y:S01]  /*0010*/  LDC.64 R4, c[0x0][0x388] ;  /* 0x0000e200ff047b82 */ /* 0x000e220000000a00 */
[----:B------:R-:W1:Y:S07]  /*0020*/  LDCU.64 UR4, c[0x0][0x358] ;  /* 0x00006b00ff0477ac */ /* 0x000e6e0008000a00 */
[----:B------:R-:W1:Y:S01]  /*0030*/  LDC.64 R2, c[0x0][0x380] ;  /* 0x0000e000ff027b82 */ /* 0x000e620000000a00 */
[----:B0-----:R-:W-:-:S05]  /*0040*/  FMUL.RZ R5, R4, R5 ;  /* 0x0000000504057220 */ /* 0x001fca000040c000 */
[----:B-1----:R-:W-:Y:S01]  /*0050*/  STG.E desc[UR4][R2.64], R5 ;  /* 0x0000000502007986 */ /* 0x002fe2000c101904 */
[----:B------:R-:W-:Y:S05]  /*0060*/  EXIT ;  /* 0x000000000000794d */ /* 0x000fea0003800000 */
.L_x_4:
        /* <DEDUP_REMOVED lines=9> */
.L_x_109:


//--------------------- .text._Z7fmul_ruPfff      --------------------------
	.section	.text._Z7fmul_ruPfff,"ax",@progbits
	.align	128
        .global         _Z7fmul_ruPfff
        .type           _Z7fmul_ruPfff,@function
        .size           _Z7fmul_ruPfff,(.L_x_110 - _Z7fmul_ruPfff)
        .other          _Z7fmul_ruPfff,@"STO_CUDA_ENTRY STV_DEFAULT"
_Z7fmul_ruPfff:
.text._Z7fmul_ruPfff:
[----:B------:R-:W-:Y:S08]  /*0000*/  LDC R1, c[0x0][0x37c] ;  /* 0x0000df00ff017b82 */ /* 0x000ff00000000800 */
[----:B------:R-:W0:Y:S01]  /*0010*/  LDC.64 R4, c[0x0][0x388] ;  /* 0x0000e200ff047b82 */ /* 0x000e220000000a00 */
[----:B------:R-:W1:Y:S07]  /*0020*/  LDCU.64 UR4, c[0x0][0x358] ;  /* 0x00006b00ff0477ac */ /* 0x000e6e0008000a00 */
[----:B------:R-:W1:Y:S01]  /*0030*/  LDC.64 R2, c[0x0][0x380] ;  /* 0x0000e000ff027b82 */ /* 0x000e620000000a00 */
[----:B0-----:R-:W-:-:S05]  /*0040*/  FMUL.RP R5, R4, R5 ;  /* 0x0000000504057220 */ /* 0x001fca0000408000 */
[----:B-1----:R-:W-:Y:S01]  /*0050*/  STG.E desc[UR4][R2.64], R5 ;  /* 0x0000000502007986 */ /* 0x002fe2000c101904 */
[----:B------:R-:W-:Y:S05]  /*0060*/  EXIT ;  /* 0x000000000000794d */ /* 0x000fea0003800000 */
.L_x_5:
        /* <DEDUP_REMOVED lines=9> */
.L_x_110:


//--------------------- .text._Z7fmul_rnPfff      --------------------------
	.section	.text._Z7fmul_rnPfff,"ax",@progbits
	.align	128
        .global         _Z7fmul_rnPfff
        .type           _Z7fmul_rnPfff,@function
        .size           _Z7fmul_rnPfff,(.L_x_111 - _Z7fmul_rnPfff)
        .other          _Z7fmul_rnPfff,@"STO_CUDA_ENTRY STV_DEFAULT"
_Z7fmul_rnPfff:
.text._Z7fmul_rnPfff:
[----:B------:R-:W-:Y:S08]  /*0000*/  LDC R1, c[0x0][0x37c] ;  /* 0x0000df00ff017b82 */ /* 0x000ff00000000800 */
[----:B------:R-:W0:Y:S01]  /*0010*/  LDC.64 R4, c[0x0][0x388] ;  /* 0x0000e200ff047b82 */ /* 0x000e220000000a00 */
[----:B------:R-:W1:Y:S07]  /*0020*/  LDCU.64 UR4, c[0x0][0x358] ;  /* 0x00006b00ff0477ac */ /* 0x000e6e0008000a00 */
[----:B------:R-:W1:Y:S01]  /*0030*/  LDC.64 R2, c[0x0][0x380] ;  /* 0x0000e000ff027b82 */ /* 0x000e620000000a00 */
[----:B0-----:R-:W-:-:S05]  /*0040*/  FMUL R5, R4, R5 ;  /* 0x0000000504057220 */ /* 0x001fca0000400000 */
[----:B-1----:R-:W-:Y:S01]  /*0050*/  STG.E desc[UR4][R2.64], R5 ;  /* 0x0000000502007986 */ /* 0x002fe2000c101904 */
[----:B------:R-:W-:Y:S05]  /*0060*/  EXIT ;  /* 0x000000000000794d */ /* 0x000fea0003800000 */
.L_x_6:
        /* <DEDUP_REMOVED lines=9> */
.L_x_111:


//--------------------- .text._Z7fmul_rdPfff      --------------------------
	.section	.text._Z7fmul_rdPfff,"ax",@progbits
	.align	128
        .global         _Z7fmul_rdPfff
        .type           _Z7fmul_rdPfff,@function
        .size           _Z7fmul_rdPfff,(.L_x_112 - _Z7fmul_rdPfff)
        .other          _Z7fmul_rdPfff,@"STO_CUDA_ENTRY STV_DEFAULT"
_Z7fmul_rdPfff:
.text._Z7fmul_rdPfff:
[----:B------:R-:W-:Y:S08]  /*0000*/  LDC R1, c[0x0][0x37c] ;  /* 0x0000df00ff017b82 */ /* 0x000ff00000000800 */
[----:B------:R-:W0:Y:S01]  /*0010*/  LDC.64 R4, c[0x0][0x388] ;  /* 0x0000e200ff047b82 */ /* 0x000e220000000a00 */
[----:B------:R-:W1:Y:S07]  /*0020*/  LDCU.64 UR4, c[0x0][0x358] ;  /* 0x00006b00ff0477ac */ /* 0x000e6e0008000a00 */
[----:B------:R-:W1:Y:S01]  /*0030*/  LDC.64 R2, c[0x0][0x380] ;  /* 0x0000e000ff027b82 */ /* 0x000e620000000a00 */
[----:B0-----:R-:W-:-:S05]  /*0040*/  FMUL.RM R5, R4, R5 ;  /* 0x0000000504057220 */ /* 0x001fca0000404000 */
[----:B-1----:R-:W-:Y:S01]  /*0050*/  STG.E desc[UR4][R2.64], R5 ;  /* 0x0000000502007986 */ /* 0x002fe2000c101904 */
[----:B------:R-:W-:Y:S05]  /*0060*/  EXIT ;  /* 0x000000000000794d */ /* 0x000fea0003800000 */
.L_x_7:
        /* <DEDUP_REMOVED lines=9> */
.L_x_112:


//--------------------- .text._Z7fadd_rzPfff      --------------------------
	.section	.text._Z7fadd_rzPfff,"ax",@progbits
	.align	128
        .global         _Z7fadd_rzPfff
        .type           _Z7fadd_rzPfff,@function
        .size           _Z7fadd_rzPfff,(.L_x_113 - _Z7fadd_rzPfff)
        .other          _Z7fadd_rzPfff,@"STO_CUDA_ENTRY STV_DEFAULT"
_Z7fadd_rzPfff:
.text._Z7fadd_rzPfff:
[----:B------:R-:W-:Y:S08]  /*0000*/  LDC R1, c[0x0][0x37c] ;  /* 0x0000df00ff017b82 */ /* 0x000ff00000000800 */
[----:B------:R-:W0:Y:S01]  /*0010*/  LDC.64 R4, c[0x0][0x388] ;  /* 0x0000e200ff047b82 */ /* 0x000e220000000a00 */
[----:B------:R-:W1:Y:S07]  /*0020*/  LDCU.64 UR4, c[0x0][0x358] ;  /* 0x00006b00ff0477ac */ /* 0x000e6e0008000a00 */
[----:B------:R-:W1:Y:S01]  /*0030*/  LDC.64 R2, c[0x0][0x380] ;  /* 0x0000e000ff027b82 */ /* 0x000e620000000a00 */
[----:B0-----:R-:W-:-:S05]  /*0040*/  FADD.RZ R5, R4, R5 ;  /* 0x0000000504057221 */ /* 0x001fca000000c000 */
[----:B-1----:R-:W-:Y:S01]  /*0050*/  STG.E desc[UR4][R2.64], R5 ;  /* 0x0000000502007986 */ /* 0x002fe2000c101904 */
[----:B------:R-:W-:Y:S05]  /*0060*/  EXIT ;  /* 0x000000000000794d */ /* 0x000fea0003800000 */
.L_x_8:
        /* <DEDUP_REMOVED lines=9> */
.L_x_113:


//--------------------- .text._Z7fadd_ruPfff      --------------------------
	.section	.text._Z7fadd_ruPfff,"ax",@progbits
	.align	128
        .global         _Z7fadd_ruPfff
        .type           _Z7fadd_ruPfff,@function
        .size           _Z7fadd_ruPfff,(.L_x_114 - _Z7fadd_ruPfff)
        .other          _Z7fadd_ruPfff,@"STO_CUDA_ENTRY STV_DEFAULT"
_Z7fadd_ruPfff:
.text._Z7fadd_ruPfff:
[----:B------:R-:W-:Y:S08]  /*0000*/  LDC R1, c[0x0][0x37c] ;  /* 0x0000df00ff017b82 */ /* 0x000ff00000000800 */
[----:B------:R-:W0:Y:S01]  /*0010*/  LDC.64 R4, c[0x0][0x388] ;  /* 0x0000e200ff047b82 */ /* 0x000e220000000a00 */
[----:B------:R-:W1:Y:S07]  /*0020*/  LDCU.64 UR4, c[0x0][0x358] ;  /* 0x00006b00ff0477ac */ /* 0x000e6e0008000a00 */
[----:B------:R-:W1:Y:S01]  /*0030*/  LDC.64 R2, c[0x0][0x380] ;  /* 0x0000e000ff027b82 */ /* 0x000e620000000a00 */
[----:B0-----:R-:W-:-:S05]  /*0040*/  FADD.RP R5, R4, R5 ;  /* 0x0000000504057221 */ /* 0x001fca0000008000 */
[----:B-1----:R-:W-:Y:S01]  /*0050*/  STG.E desc[UR4][R2.64], R5 ;  /* 0x0000000502007986 */ /* 0x002fe2000c101904 */
[----:B------:R-:W-:Y:S05]  /*0060*/  EXIT ;  /* 0x000000000000794d */ /* 0x000fea0003800000 */
.L_x_9:
        /* <DEDUP_REMOVED lines=9> */
.L_x_114:


//--------------------- .text._Z7fadd_rnPfff      --------------------------
	.section	.text._Z7fadd_rnPfff,"ax",@progbits
	.align	128
        .global         _Z7fadd_rnPfff
        .type           _Z7fadd_rnPfff,@function
        .size           _Z7fadd_rnPfff,(.L_x_115 - _Z7fadd_rnPfff)
        .other          _Z7fadd_rnPfff,@"STO_CUDA_ENTRY STV_DEFAULT"
_Z7fadd_rnPfff:
.text._Z7fadd_rnPfff:
[----:B------:R-:W-:Y:S08]  /*0000*/  LDC R1, c[0x0][0x37c] ;  /* 0x0000df00ff017b82 */ /* 0x000ff00000000800 */
[----:B------:R-:W0:Y:S01]  /*0010*/  LDC.64 R4, c[0x0][0x388] ;  /* 0x0000e200ff047b82 */ /* 0x000e220000000a00 */
[----:B------:R-:W1:Y:S07]  /*0020*/  LDCU.64 UR4, c[0x0][0x358] ;  /* 0x00006b00ff0477ac */ /* 0x000e6e0008000a00 */
[----:B------:R-:W1:Y:S01]  /*0030*/  LDC.64 R2, c[0x0][0x380] ;  /* 0x0000e000ff027b82 */ /* 0x000e620000000a00 */
[----:B0-----:R-:W-:-:S05]  /*0040*/  FADD R5, R4, R5 ;  /* 0x0000000504057221 */ /* 0x001fca0000000000 */
[----:B-1----:R-:W-:Y:S01]  /*0050*/  STG.E desc[UR4][R2.64], R5 ;  /* 0x0000000502007986 */ /* 0x002fe2000c101904 */
[----:B------:R-:W-:Y:S05]  /*0060*/  EXIT ;  /* 0x000000000000794d */ /* 0x000fea0003800000 */
.L_x_10:
        /* <DEDUP_REMOVED lines=9> */
.L_x_115:


//--------------------- .text._Z7fadd_rdPfff      --------------------------
	.section	.text._Z7fadd_rdPfff,"ax",@progbits
	.align	128
        .global         _Z7fadd_rdPfff
        .type           _Z7fadd_rdPfff,@function
        .size           _Z7fadd_rdPfff,(.L_x_116 - _Z7fadd_rdPfff)
        .other          _Z7fadd_rdPfff,@"STO_CUDA_ENTRY STV_DEFAULT"
_Z7fadd_rdPfff:
.text._Z7fadd_rdPfff:
[----:B------:R-:W-:Y:S08]  /*0000*/  LDC R1, c[0x0][0x37c] ;  /* 0x0000df00ff017b82 */ /* 0x000ff00000000800 */
[----:B------:R-:W0:Y:S01]  /*0010*/  LDC.64 R4, c[0x0][0x388] ;  /* 0x0000e200ff047b82 */ /* 0x000e220000000a00 */
[----:B------:R-:W1:Y:S07]  /*0020*/  LDCU.64 UR4, c[0x0][0x358] ;  /* 0x00006b00ff0477ac */ /* 0x000e6e0008000a00 */
[----:B------:R-:W1:Y:S01]  /*0030*/  LDC.64 R2, c[0x0][0x380] ;  /* 0x0000e000ff027b82 */ /* 0x000e620000000a00 */
[----:B0-----:R-:W-:-:S05]  /*0040*/  FADD.RM R5, R4, R5 ;  /* 0x0000000504057221 */ /* 0x001fca0000004000 */
[----:B-1----:R-:W-:Y:S01]  /*0050*/  STG.E desc[UR4][R2.64], R5 ;  /* 0x0000000502007986 */ /* 0x002fe2000c101904 */
[----:B------:R-:W-:Y:S05]  /*0060*/  EXIT ;  /* 0x000000000000794d */ /* 0x000fea0003800000 */
.L_x_11:
        /* <DEDUP_REMOVED lines=9> */
.L_x_116:


//--------------------- .text._Z4_y1fPff          --------------------------
	.section	.text._Z4_y1fPff,"ax",@progbits
	.align	128
        .global         _Z4_y1fPff
        .type           _Z4_y1fPff,@function
        .size           _Z4_y1fPff,(.L_x_103 - _Z4_y1fPff)
        .other          _Z4_y1fPff,@"STO_CUDA_ENTRY STV_DEFAULT"
_Z4_y1fPff:
.text._Z4_y1fPff:
[----:B------:R-:W-:Y:S08]  /*0000*/  LDC R1, c[0x0][0x37c] ;  /* 0x0000df00ff017b82 */ /* 0x000ff00000000800 */
[----:B------:R-:W0:Y:S01]  /*0010*/  LDC R3, c[0x0][0x388] ;  /* 0x0000e200ff037b82 */ /* 0x000e220000000800 */
[----:B------:R-:W1:Y:S01]  /*0020*/  LDCU.64 UR6, c[0x0][0x358] ;  /* 0x00006b00ff0677ac */ /* 0x000e620008000a00 */
[----:B0-----:R-:W-:-:S13]  /*0030*/  FSETP.GEU.AND P0, PT, |R3|, 1.175494350822287508e-38, PT ;  /* 0x008000000300780b */ /* 0x001fda0003f0e200 */
[----:B-1----:R-:W-:Y:S05]  /*0040*/  @P0 BRA `(.L_x_12) ;  /* 0x00000000003c0947 */ /* 0x002fea0003800000 */
[----:B------:R-:W0:Y:S01]  /*0050*/  MUFU.RCP R0, |R3| ;  /* 0x4000000300007308 */ /* 0x000e220000001000 */
[----:B------:R-:W-:Y:S02]  /*0060*/  UMOV UR4, 0x3f22f983 ;  /* 0x3f22f98300047882 */ /* 0x000fe40000000000 */
[----:B------:R-:W-:-:S05]  /*0070*/  MOV R4, UR4 ;  /* 0x0000000400047c02 */ /* 0x000fca0008000f00 */
[----:B------:R-:W1:Y:S01]  /*0080*/  FCHK P0, -R4, |R3| ;  /* 0x4000000304007302 */ /* 0x000e620000000100 */
[----:B0-----:R-:W-:-:S04]  /*0090*/  FFMA R5, R0, -|R3|, 1 ;  /* 0x3f80000000057423 */ /* 0x001fc80000000c03 */
[----:B------:R-:W-:-:S04]  /*00a0*/  FFMA R0, R0, R5, R0 ;  /* 0x0000000500007223 */ /* 0x000fc80000000000 */
[----:B------:R-:W-:-:S04]  /*00b0*/  FFMA R2, R0, -0.63661974668502807617, RZ ;  /* 0xbf22f98300027823 */ /* 0x000fc800000000ff */
[----:B------:R-:W-:-:S04]  /*00c0*/  FFMA R5, R2, -|R3|, -0.63661974668502807617 ;  /* 0xbf22f98302057423 */ /* 0x000fc80000000c03 */
[----:B------:R-:W-:Y:S01]  /*00d0*/  FFMA R0, R0, R5, R2 ;  /* 0x0000000500007223 */ /* 0x000fe20000000002 */
[----:B-1----:R-:W-:Y:S06]  /*00e0*/  @!P0 BRA `(.L_x_13) ;  /* 0x0000001800a48947 */ /* 0x002fec0003800000 */
[----:B------:R-:W-:Y:S01]  /*00f0*/  FADD R3, |R3|, -RZ ;  /* 0x800000ff03037221 */ /* 0x000fe20000000200 */
[----:B------:R-:W-:Y:S01]  /*0100*/  IMAD.MOV.U32 R0, RZ, RZ, -0x40dd067d ;  /* 0xbf22f983ff007424 */ /* 0x000fe200078e00ff */
[----:B------:R-:W-:-:S07]  /*0110*/  MOV R4, 0x130 ;  /* 0x0000013000047802 */ /* 0x000fce0000000f00 */
[----:B------:R-:W-:Y:S05]  /*0120*/  CALL.REL.NOINC `($__internal_0_$__cuda_sm3x_div_rn_noftz_f32_slowpath) ;  /* 0x0000001800ac7944 */ /* 0x000fea0003c00000 */
[----:B------:R-:W-:Y:S05]  /*0130*/  BRA `(.L_x_13) ;  /* 0x0000001800907947 */ /* 0x000fea0003800000 */
.L_x_12:
[----:B------:R-:W-:-:S13]  /*0140*/  FSETP.GTU.AND P0, PT, |R3|, 1.6985707283020019531, PT ;  /* 0x3fd96ac40300780b */ /* 0x000fda0003f0c200 */
[----:B------:R-:W-:Y:S05]  /*0150*/  @P0 BRA `(.L_x_14) ;  /* 0x0000000c007c0947 */ /* 0x000fea0003800000 */
[C---:B------:R-:W-:Y:S01]  /*0160*/  FSETP.GTU.AND P0, PT, |R3|.reuse, 8, PT ;  /* 0x410000000300780b */ /* 0x040fe20003f0c200 */
[----:B------:R-:W-:-:S12]  /*0170*/  FADD R4, |R3|, -RZ ;  /* 0x800000ff03047221 */ /* 0x000fd80000000200 */
[----:B------:R-:W-:Y:S05]  /*0180*/  @P0 BRA `(.L_x_15) ;  /* 0x0000000000540947 */ /* 0x000fea0003800000 */
[----:B------:R-:W-:Y:S02]  /*0190*/  HFMA2 R5, -RZ, RZ, 0.044403076171875, 0.274169921875 ;  /* 0x29af3463ff057431 */ /* 0x000fe400000001ff */
[C---:B------:R-:W-:Y:S01]  /*01a0*/  FADD R0, |R3|.reuse, -3.8317060470581054688 ;  /* 0xc0753aac03007421 */ /* 0x040fe20000000200 */
[----:B------:R-:W-:-:S03]  /*01b0*/  FADD R2, |R3|, -7.01558685302734375 ;  /* 0xc0e07fb003027421 */ /* 0x000fc60000000200 */
[----:B------:R-:W-:Y:S01]  /*01c0*/  FADD R0, R0, 7.6850589891819254262e-08 ;  /* 0x33a5090f00007421 */ /* 0x000fe20000000000 */
[----:B------:R-:W-:-:S03]  /*01d0*/  FADD R2, R2, 1.8321172490232129348e-07 ;  /* 0x3444b8db02027421 */ /* 0x000fc60000000000 */
[----:B------:R-:W-:-:S04]  /*01e0*/  FFMA R5, R0, R5, 9.2190859980745276658e-13 ;  /* 0x2b81bf4200057423 */ /* 0x000fc80000000005 */
[----:B------:R-:W-:-:S04]  /*01f0*/  FFMA R5, R0, R5, -2.5706882803011588123e-11 ;  /* 0xade21ec100057423 */ /* 0x000fc80000000005 */
[----:B------:R-:W-:-:S04]  /*0200*/  FFMA R5, R0, R5, -2.0179057036440184447e-10 ;  /* 0xaf5ddeff00057423 */ /* 0x000fc80000000005 */
[----:B------:R-:W-:-:S04]  /*0210*/  FFMA R5, R0, R5, 4.5125276848523299122e-09 ;  /* 0x319b0c9d00057423 */ /* 0x000fc80000000005 */
[----:B------:R-:W-:-:S04]  /*0220*/  FFMA R5, R0, R5, 2.7016289649850477872e-08 ;  /* 0x32e8117300057423 */ /* 0x000fc80000000005 */
[----:B------:R-:W-:-:S04]  /*0230*/  FFMA R5, R0, R5, -5.3477970141102559865e-07 ;  /* 0xb50f8dc800057423 */ /* 0x000fc80000000005 */
[----:B------:R-:W-:-:S04]  /*0240*/  FFMA R5, R0, R5, -2.3602763121743919328e-06 ;  /* 0xb61e653d00057423 */ /* 0x000fc80000000005 */
[----:B------:R-:W-:-:S04]  /*0250*/  FFMA R5, R0, R5, 4.1210809285985305905e-05 ;  /* 0x382cd9c500057423 */ /* 0x000fc80000000005 */
[----:B------:R-:W-:-:S04]  /*0260*/  FFMA R5, R0, R5, 0.00011917029041796922684 ;  /* 0x38f9eb1000057423 */ /* 0x000fc80000000005 */
[----:B------:R-:W-:-:S04]  /*0270*/  FFMA R5, R0, R5, -0.0018075588159263134003 ;  /* 0xbaeceb9c00057423 */ /* 0x000fc80000000005 */
[----:B------:R-:W-:-:S04]  /*0280*/  FFMA R5, R0, R5, -0.0025548927951604127884 ;  /* 0xbb276ffd00057423 */ /* 0x000fc80000000005 */
[----:B------:R-:W-:-:S04]  /*0290*/  FFMA R5, R0, R5, 0.033013891428709030151 ;  /* 0x3d07399300057423 */ /* 0x000fc80000000005 */
[----:B------:R-:W-:-:S04]  /*02a0*/  FMUL R5, R5, R2 ;  /* 0x0000000205057220 */ /* 0x000fc80000400000 */
[----:B------:R-:W-:-:S04]  /*02b0*/  FMUL R0, R0, R5 ;  /* 0x0000000500007220 */ /* 0x000fc80000400000 */
[----:B------:R-:W-:Y:S01]  /*02c0*/  FMUL R6, R0, |R3| ;  /* 0x4000000300067220 */ /* 0x000fe20000400000 */
[----:B------:R-:W-:Y:S06]  /*02d0*/  BRA `(.L_x_16) ;  /* 0x0000000800547947 */ /* 0x000fec0003800000 */
.L_x_15:
[----:B------:R-:W-:Y:S01]  /*02e0*/  FSETP.NEU.AND P0, PT, |R3|, +INF , PT ;  /* 0x7f8000000300780b */ /* 0x000fe20003f0d200 */
[----:B------:R-:W-:-:S12]  /*02f0*/  IMAD.MOV.U32 R6, RZ, RZ, RZ ;  /* 0x000000ffff067224 */ /* 0x000fd800078e00ff */
[----:B------:R-:W-:Y:S05]  /*0300*/  @!P0 BRA `(.L_x_16) ;  /* 0x0000000800488947 */ /* 0x000fea0003800000 */
[----:B------:R-:W0:Y:S01]  /*0310*/  MUFU.RCP R6, |R3| ;  /* 0x4000000300067308 */ /* 0x000e220000001000 */
[----:B------:R-:W-:Y:S01]  /*0320*/  MOV R5, 0x3fca3ba2 ;  /* 0x3fca3ba200057802 */ /* 0x000fe20000000f00 */
[----:B0-----:R-:W-:-:S04]  /*0330*/  FMUL R2, R6, R6 ;  /* 0x0000000606027220 */ /* 0x001fc80000400000 */
[----:B------:R-:W-:-:S04]  /*0340*/  FFMA R5, R2, -R5, 0.36148586869239807129 ;  /* 0x3eb914ad02057423 */ /* 0x000fc80000000805 */
[----:B------:R-:W-:-:S04]  /*0350*/  FFMA R5, R2, R5, -0.16401261091232299805 ;  /* 0xbe27f2ec02057423 */ /* 0x000fc80000000005 */
[----:B------:R-:W-:Y:S01]  /*0360*/  FFMA R0, R2, R5, 0.37499991059303283691 ;  /* 0x3ebffffd02007423 */ /* 0x000fe20000000005 */
[----:B------:R-:W-:-:S03]  /*0370*/  IMAD.MOV.U32 R5, RZ, RZ, 0x4082cb37 ;  /* 0x4082cb37ff057424 */ /* 0x000fc600078e00ff */
[----:B------:R-:W-:Y:S01]  /*0380*/  FFMA R0, R6, R0, |R3| ;  /* 0x0000000006007223 */ /* 0x000fe20000000403 */
[----:B------:R-:W-:-:S03]  /*0390*/  FFMA R5, R2, -R5, 0.74987655878067016602 ;  /* 0x3f3ff7e902057423 */ /* 0x000fc60000000805 */
[C---:B------:R-:W-:Y:S01]  /*03a0*/  FMUL R6, R0.reuse, 0.63661974668502807617 ;  /* 0x3f22f98300067820 */ /* 0x040fe20000400000 */
[----:B------:R-:W-:Y:S01]  /*03b0*/  FSETP.GE.AND P0, PT, |R0|, 105615, PT ;  /* 0x47ce47800000780b */ /* 0x000fe20003f06200 */
[C---:B------:R-:W-:Y:S02]  /*03c0*/  FFMA R5, R2.reuse, R5, -0.19291564822196960449 ;  /* 0xbe458bae02057423 */ /* 0x040fe40000000005 */
[----:B------:R-:W0:Y:S02]  /*03d0*/  F2I.NTZ R10, R6 ;  /* 0x00000006000a7305 */ /* 0x000e240000203100 */
[----:B------:R-:W-:-:S04]  /*03e0*/  FFMA R5, R2, R5, 0.18749825656414031982 ;  /* 0x3e3fff8b02057423 */ /* 0x000fc80000000005 */
[----:B------:R-:W-:Y:S01]  /*03f0*/  FFMA R2, R2, R5, 1 ;  /* 0x3f80000002027423 */ /* 0x000fe20000000005 */
[----:B0-----:R-:W-:-:S05]  /*0400*/  I2FP.F32.S32 R7, R10 ;  /* 0x0000000a00077245 */ /* 0x001fca0000201400 */
[----:B------:R-:W-:-:S04]  /*0410*/  FFMA R8, R7, -1.5707962512969970703, R0 ;  /* 0xbfc90fda07087823 */ /* 0x000fc80000000000 */
[----:B------:R-:W-:-:S04]  /*0420*/  FFMA R8, R7, -7.5497894158615963534e-08, R8 ;  /* 0xb3a2216807087823 */ /* 0x000fc80000000008 */
[----:B------:R-:W-:Y:S01]  /*0430*/  FFMA R8, R7, -5.3903029534742383927e-15, R8 ;  /* 0xa7c234c507087823 */ /* 0x000fe20000000008 */
[----:B------:R-:W-:Y:S06]  /*0440*/  @!P0 BRA `(.L_x_17) ;  /* 0x0000000400788947 */ /* 0x000fec0003800000 */
[----:B------:R-:W-:-:S13]  /*0450*/  FSETP.NEU.AND P0, PT, |R0|, +INF , PT ;  /* 0x7f8000000000780b */ /* 0x000fda0003f0d200 */
[----:B------:R-:W-:Y:S01]  /*0460*/  @!P0 FMUL R8, RZ, R0 ;  /* 0x00000000ff088220 */ /* 0x000fe20000400000 */
[----:B------:R-:W-:Y:S01]  /*0470*/  @!P0 MOV R10, RZ ;  /* 0x000000ff000a8202 */ /* 0x000fe20000000f00 */
[----:B------:R-:W-:Y:S06]  /*0480*/  @!P0 BRA `(.L_x_17) ;  /* 0x0000000400688947 */ /* 0x000fec0003800000 */
[----:B------:R-:W-:Y:S02]  /*0490*/  IMAD.SHL.U32 R6, R0, 0x100, RZ ;  /* 0x0000010000067824 */ /* 0x000fe400078e00ff */
[----:B------:R-:W-:Y:S02]  /*04a0*/  HFMA2 R5, -RZ, RZ, 0, 0 ;  /* 0x00000000ff057431 */ /* 0x000fe400000001ff */
[----:B------:R-:W-:Y:S01]  /*04b0*/  IMAD.MOV.U32 R11, RZ, RZ, RZ ;  /* 0x000000ffff0b7224 */ /* 0x000fe200078e00ff */
[----:B------:R-:W-:Y:S01]  /*04c0*/  MOV R18, RZ ;  /* 0x000000ff00127202 */ /* 0x000fe20000000f00 */
[----:B------:R-:W0:Y:S01]  /*04d0*/  LDCU.64 UR8, c[0x4][URZ] ;  /* 0x01000000ff0877ac */ /* 0x000e220008000a00 */
[----:B------:R-:W-:Y:S01]  /*04e0*/  LOP3.LUT R10, R6, 0x80000000, RZ, 0xfc, !PT ;  /* 0x80000000060a7812 */ /* 0x000fe200078efcff */
[----:B------:R-:W-:-:S06]  /*04f0*/  UMOV UR4, URZ ;  /* 0x000000ff00047c82 */ /* 0x000fcc0008000000 */
.L_x_18:
[----:B0-----:R-:W-:Y:S01]  /*0500*/  IMAD.U32 R8, RZ, RZ, UR8 ;  /* 0x00000008ff087e24 */ /* 0x001fe2000f8e00ff */
[----:B------:R-:W-:-:S05]  /*0510*/  MOV R9, UR9 ;  /* 0x0000000900097c02 */ /* 0x000fca0008000f00 */
[----:B------:R-:W2:Y:S01]  /*0520*/  LDG.E.CONSTANT R7, desc[UR6][R8.64] ;  /* 0x0000000608077981 */ /* 0x000ea2000c1e9900 */
[----:B------:R-:W-:Y:S01]  /*0530*/  UIADD3 UR4, UPT, UPT, UR4, 0x1, URZ ;  /* 0x0000000104047890 */ /* 0x000fe2000fffe0ff */
[C---:B------:R-:W-:Y:S01]  /*0540*/  ISETP.EQ.AND P0, PT, R18.reuse, RZ, PT ;  /* 0x000000ff1200720c */ /* 0x040fe20003f02270 */
[----:B------:R-:W-:Y:S01]  /*0550*/  UIADD3 UR8, UP1, UPT, UR8, 0x4, URZ ;  /* 0x0000000408087890 */ /* 0x000fe2000ff3e0ff */
[C---:B------:R-:W-:Y:S01]  /*0560*/  ISETP.EQ.AND P1, PT, R18.reuse, 0x4, PT ;  /* 0x000000041200780c */ /* 0x040fe20003f22270 */
[----:B------:R-:W-:Y:S01]  /*0570*/  UISETP.NE.AND UP0, UPT, UR4, 0x6, UPT ;  /* 0x000000060400788c */ /* 0x000fe2000bf05270 */
[C---:B------:R-:W-:Y:S01]  /*0580*/  ISETP.EQ.AND P2, PT, R18.reuse, 0x8, PT ;  /* 0x000000081200780c */ /* 0x040fe20003f42270 */
[----:B------:R-:W-:Y:S01]  /*0590*/  UIADD3.X UR9, UPT, UPT, URZ, UR9, URZ, UP1, !UPT ;  /* 0x00000009ff097290 */ /* 0x000fe20008ffe4ff */
[C---:B------:R-:W-:Y:S02]  /*05a0*/  ISETP.EQ.AND P3, PT, R18.reuse, 0xc, PT ;  /* 0x0000000c1200780c */ /* 0x040fe40003f62270 */
[----:B------:R-:W-:-:S02]  /*05b0*/  ISETP.EQ.AND P4, PT, R18, 0x10, PT ;  /* 0x000000101200780c */ /* 0x000fc40003f82270 */
[C---:B------:R-:W-:Y:S02]  /*05c0*/  ISETP.EQ.AND P5, PT, R18.reuse, 0x14, PT ;  /* 0x000000141200780c */ /* 0x040fe40003fa2270 */
[----:B------:R-:W-:Y:S01]  /*05d0*/  IADD3 R18, PT, PT, R18, 0x4, RZ ;  /* 0x0000000412127810 */ /* 0x000fe20007ffe0ff */
[----:B--2---:R-:W-:-:S03]  /*05e0*/  IMAD.WIDE.U32 R6, R7, R10, RZ ;  /* 0x0000000a07067225 */ /* 0x004fc600078e00ff */
[----:B------:R-:W-:-:S04]  /*05f0*/  IADD3 R6, P6, PT, R6, R5, RZ ;  /* 0x0000000506067210 */ /* 0x000fc80007fde0ff */
[-C--:B------:R-:W-:Y:S01]  /*0600*/  @P0 MOV R12, R6.reuse ;  /* 0x00000006000c0202 */ /* 0x080fe20000000f00 */
[----:B------:R-:W-:Y:S01]  /*0610*/  IMAD.X R5, R7, 0x1, R11, P6 ;  /* 0x0000000107057824 */ /* 0x000fe200030e060b */
[-C--:B------:R-:W-:Y:S01]  /*0620*/  @P2 MOV R14, R6.reuse ;  /* 0x00000006000e2202 */ /* 0x080fe20000000f00 */
[--C-:B------:R-:W-:Y:S01]  /*0630*/  @P1 IMAD.MOV.U32 R13, RZ, RZ, R6.reuse ;  /* 0x000000ffff0d1224 */ /* 0x100fe200078e0006 */
[----:B------:R-:W-:Y:S01]  /*0640*/  @P4 MOV R16, R6 ;  /* 0x0000000600104202 */ /* 0x000fe20000000f00 */
[--C-:B------:R-:W-:Y:S02]  /*0650*/  @P3 IMAD.MOV.U32 R15, RZ, RZ, R6.reuse ;  /* 0x000000ffff0f3224 */ /* 0x100fe400078e0006 */
[----:B------:R-:W-:Y:S01]  /*0660*/  @P5 IMAD.MOV.U32 R17, RZ, RZ, R6 ;  /* 0x000000ffff115224 */ /* 0x000fe200078e0006 */
[----:B------:R-:W-:Y:S06]  /*0670*/  BRA.U UP0, `(.L_x_18) ;  /* 0xfffffffd00a07547 */ /* 0x000fec000b83ffff */
[----:B------:R-:W-:-:S04]  /*0680*/  SHF.R.U32.HI R6, RZ, 0x17, R0 ;  /* 0x00000017ff067819 */ /* 0x000fc80000011600 */
[C---:B------:R-:W-:Y:S02]  /*0690*/  LOP3.LUT R7, R6.reuse, 0xe0, RZ, 0xc0, !PT ;  /* 0x000000e006077812 */ /* 0x040fe400078ec0ff */
[----:B------:R-:W-:-:S03]  /*06a0*/  LOP3.LUT P6, RZ, R6, 0x1f, RZ, 0xc0, !PT ;  /* 0x0000001f06ff7812 */ /* 0x000fc600078cc0ff */
[----:B------:R-:W-:-:S05]  /*06b0*/  VIADD R7, R7, 0xffffff80 ;  /* 0xffffff8007077836 */ /* 0x000fca0000000000 */
[----:B------:R-:W-:-:S04]  /*06c0*/  SHF.R.U32.HI R7, RZ, 0x5, R7 ;  /* 0x00000005ff077819 */ /* 0x000fc80000011607 */
[----:B------:R-:W-:-:S04]  /*06d0*/  LEA R9, -R7, RZ, 0x2 ;  /* 0x000000ff07097211 */ /* 0x000fc800078e11ff */
[C---:B------:R-:W-:Y:S02]  /*06e0*/  ISETP.EQ.AND P3, PT, R9.reuse, -0x18, PT ;  /* 0xffffffe80900780c */ /* 0x040fe40003f62270 */
[C---:B------:R-:W-:Y:S02]  /*06f0*/  ISETP.EQ.AND P4, PT, R9.reuse, -0x14, PT ;  /* 0xffffffec0900780c */ /* 0x040fe40003f82270 */
[C---:B------:R-:W-:Y:S02]  /*0700*/  ISETP.EQ.AND P2, PT, R9.reuse, -0x10, PT ;  /* 0xfffffff00900780c */ /* 0x040fe40003f42270 */
[C---:B------:R-:W-:Y:S02]  /*0710*/  ISETP.EQ.AND P1, PT, R9.reuse, -0xc, PT ;  /* 0xfffffff40900780c */ /* 0x040fe40003f22270 */
[C---:B------:R-:W-:Y:S02]  /*0720*/  ISETP.EQ.AND P0, PT, R9.reuse, -0x8, PT ;  /* 0xfffffff80900780c */ /* 0x040fe40003f02270 */
[----:B------:R-:W-:-:S03]  /*0730*/  ISETP.EQ.AND P5, PT, R9, RZ, PT ;  /* 0x000000ff0900720c */ /* 0x000fc60003fa2270 */
[----:B------:R-:W-:Y:S01]  /*0740*/  @P3 IMAD.MOV.U32 R7, RZ, RZ, R12 ;  /* 0x000000ffff073224 */ /* 0x000fe200078e000c */
[C---:B------:R-:W-:Y:S01]  /*0750*/  ISETP.EQ.AND P3, PT, R9.reuse, -0x4, PT ;  /* 0xfffffffc0900780c */ /* 0x040fe20003f62270 */
[----:B------:R-:W-:Y:S01]  /*0760*/  @P4 IMAD.MOV.U32 R7, RZ, RZ, R13 ;  /* 0x000000ffff074224 */ /* 0x000fe200078e000d */
[----:B------:R-:W-:Y:S01]  /*0770*/  @P4 MOV R8, R12 ;  /* 0x0000000c00084202 */ /* 0x000fe20000000f00 */
[----:B------:R-:W-:Y:S01]  /*0780*/  @P2 IMAD.MOV.U32 R7, RZ, RZ, R14 ;  /* 0x000000ffff072224 */ /* 0x000fe200078e000e */
[----:B------:R-:W-:Y:S01]  /*0790*/  ISETP.EQ.AND P4, PT, R9, 0x4, PT ;  /* 0x000000040900780c */ /* 0x000fe20003f82270 */
[----:B------:R-:W-:Y:S01]  /*07a0*/  @P1 IMAD.MOV.U32 R7, RZ, RZ, R15 ;  /* 0x000000ffff071224 */ /* 0x000fe200078e000f */
[----:B------:R-:W-:Y:S01]  /*07b0*/  @P2 MOV R8, R13 ;  /* 0x0000000d00082202 */ /* 0x000fe20000000f00 */
[----:B------:R-:W-:Y:S01]  /*07c0*/  @P0 IMAD.MOV.U32 R7, RZ, RZ, R16 ;  /* 0x000000ffff070224 */ /* 0x000fe200078e0010 */
[----:B------:R-:W-:Y:S02]  /*07d0*/  @P1 MOV R8, R14 ;  /* 0x0000000e00081202 */ /* 0x000fe40000000f00 */
[----:B------:R-:W-:-:S03]  /*07e0*/  @P0 MOV R8, R15 ;  /* 0x0000000f00080202 */ /* 0x000fc60000000f00 */
[----:B------:R-:W-:Y:S01]  /*07f0*/  @P3 IMAD.MOV.U32 R7, RZ, RZ, R17 ;  /* 0x000000ffff073224 */ /* 0x000fe200078e0011 */
[----:B------:R-:W-:Y:S01]  /*0800*/  @P3 MOV R8, R16 ;  /* 0x0000001000083202 */ /* 0x000fe20000000f00 */
[----:B------:R-:W-:Y:S01]  /*0810*/  @P5 IMAD.MOV.U32 R7, RZ, RZ, R5 ;  /* 0x000000ffff075224 */ /* 0x000fe200078e0005 */
[----:B------:R-:W-:Y:S02]  /*0820*/  @P5 MOV R8, R17 ;  /* 0x0000001100085202 */ /* 0x000fe40000000f00 */
[----:B------:R-:W-:Y:S01]  /*0830*/  @P4 MOV R8, R5 ;  /* 0x0000000500084202 */ /* 0x000fe20000000f00 */
[----:B------:R-:W-:Y:S01]  /*0840*/  IMAD.MOV.U32 R11, RZ, RZ, R7 ;  /* 0x000000ffff0b7224 */ /* 0x000fe200078e0007 */
[----:B------:R-:W-:Y:S06]  /*0850*/  @!P6 BRA `(.L_x_19) ;  /* 0x00000000002ce947 */ /* 0x000fec0003800000 */
[----:B------:R-:W-:Y:S01]  /*0860*/  @P2 MOV R7, R12 ;  /* 0x0000000c00072202 */ /* 0x000fe20000000f00 */
[----:B------:R-:W-:Y:S01]  /*0870*/  @P1 IMAD.MOV.U32 R7, RZ, RZ, R13 ;  /* 0x000000ffff071224 */ /* 0x000fe200078e000d */
[----:B------:R-:W-:Y:S01]  /*0880*/  @P0 MOV R7, R14 ;  /* 0x0000000e00070202 */ /* 0x000fe20000000f00 */
[----:B------:R-:W-:Y:S01]  /*0890*/  @P3 IMAD.MOV.U32 R7, RZ, RZ, R15 ;  /* 0x000000ffff073224 */ /* 0x000fe200078e000f */
[----:B------:R-:W-:Y:S02]  /*08a0*/  ISETP.EQ.AND P0, PT, R9, 0x8, PT ;  /* 0x000000080900780c */ /* 0x000fe40003f02270 */
[----:B------:R-:W-:Y:S01]  /*08b0*/  @P5 MOV R7, R16 ;  /* 0x0000001000075202 */ /* 0x000fe20000000f00 */
[----:B------:R-:W-:Y:S01]  /*08c0*/  @P4 IMAD.MOV.U32 R7, RZ, RZ, R17 ;  /* 0x000000ffff074224 */ /* 0x000fe200078e0011 */
[----:B------:R-:W-:-:S04]  /*08d0*/  LOP3.LUT R6, R6, 0x1f, RZ, 0xc0, !PT ;  /* 0x0000001f06067812 */ /* 0x000fc800078ec0ff */
[----:B------:R-:W-:-:S05]  /*08e0*/  SHF.L.W.U32.HI R11, R8, R6, R11 ;  /* 0x00000006080b7219 */ /* 0x000fca0000010e0b */
[----:B------:R-:W-:-:S04]  /*08f0*/  @P0 MOV R7, R5 ;  /* 0x0000000500070202 */ /* 0x000fc80000000f00 */
[----:B------:R-:W-:-:S07]  /*0900*/  SHF.L.W.U32.HI R8, R7, R6, R8 ;  /* 0x0000000607087219 */ /* 0x000fce0000010e08 */
.L_x_19:
[C---:B------:R-:W-:Y:S01]  /*0910*/  SHF.L.W.U32.HI R5, R8.reuse, 0x2, R11 ;  /* 0x0000000208057819 */ /* 0x040fe20000010e0b */
[----:B------:R-:W-:Y:S01]  /*0920*/  IMAD.SHL.U32 R8, R8, 0x4, RZ ;  /* 0x0000000408087824 */ /* 0x000fe200078e00ff */
[----:B------:R-:W-:Y:S01]  /*0930*/  UMOV UR4, 0x54442d19 ;  /* 0x54442d1900047882 */ /* 0x000fe20000000000 */
[----:B------:R-:W-:Y:S01]  /*0940*/  UMOV UR5, 0x3bf921fb ;  /* 0x3bf921fb00057882 */ /* 0x000fe20000000000 */
[----:B------:R-:W-:Y:S02]  /*0950*/  SHF.R.S32.HI R6, RZ, 0x1f, R5 ;  /* 0x0000001fff067819 */ /* 0x000fe40000011405 */
[----:B------:R-:W-:Y:S02]  /*0960*/  ISETP.GE.AND P0, PT, R0, RZ, PT ;  /* 0x000000ff0000720c */ /* 0x000fe40003f06270 */
[C---:B------:R-:W-:Y:S02]  /*0970*/  LOP3.LUT R8, R6.reuse, R8, RZ, 0x3c, !PT ;  /* 0x0000000806087212 */ /* 0x040fe400078e3cff */
[----:B------:R-:W-:-:S02]  /*0980*/  LOP3.LUT R9, R6, R5, RZ, 0x3c, !PT ;  /* 0x0000000506097212 */ /* 0x000fc400078e3cff */
[----:B------:R-:W-:Y:S02]  /*0990*/  SHF.R.U32.HI R10, RZ, 0x1e, R11 ;  /* 0x0000001eff0a7819 */ /* 0x000fe4000001160b */
[----:B------:R-:W0:Y:S01]  /*09a0*/  I2F.F64.S64 R6, R8 ;  /* 0x0000000800067312 */ /* 0x000e220000301c00 */
[C---:B------:R-:W-:Y:S02]  /*09b0*/  LOP3.LUT R0, R5.reuse, R0, RZ, 0x3c, !PT ;  /* 0x0000000005007212 */ /* 0x040fe400078e3cff */
[----:B------:R-:W-:Y:S02]  /*09c0*/  LEA.HI R10, R5, R10, RZ, 0x1 ;  /* 0x0000000a050a7211 */ /* 0x000fe400078f08ff */
[----:B------:R-:W-:Y:S02]  /*09d0*/  ISETP.GE.AND P1, PT, R0, RZ, PT ;  /* 0x000000ff0000720c */ /* 0x000fe40003f26270 */
[----:B------:R-:W-:-:S05]  /*09e0*/  IADD3 R0, PT, PT, -R10, RZ, RZ ;  /* 0x000000ff0a007210 */ /* 0x000fca0007ffe1ff */
[----:B------:R-:W-:Y:S01]  /*09f0*/  @!P0 IMAD.MOV.U32 R10, RZ, RZ, R0 ;  /* 0x000000ffff0a8224 */ /* 0x000fe200078e0000 */
[----:B0-----:R-:W-:-:S10]  /*0a00*/  DMUL R6, R6, UR4 ;  /* 0x0000000406067c28 */ /* 0x001fd40008000000 */
[----:B------:R-:W0:Y:S02]  /*0a10*/  F2F.F32.F64 R6, R6 ;  /* 0x0000000600067310 */ /* 0x000e240000301000 */
[----:B0-----:R-:W-:-:S07]  /*0a20*/  FSEL R8, -R6, R6, !P1 ;  /* 0x0000000606087208 */ /* 0x001fce0004800100 */
.L_x_17:
[----:B------:R-:W-:Y:S02]  /*0a30*/  LOP3.LUT R10, R10, 0x3, RZ, 0xc0, !PT ;  /* 0x000000030a0a7812 */ /* 0x000fe400078ec0ff */
[----:B------:R-:W-:Y:S02]  /*0a40*/  MOV R5, 0x3fc90fdb ;  /* 0x3fc90fdb00057802 */ /* 0x000fe40000000f00 */
[----:B------:R-:W-:Y:S02]  /*0a50*/  I2FP.F32.U32 R10, R10 ;  /* 0x0000000a000a7245 */ /* 0x000fe40000201000 */
[----:B------:R-:W-:-:S03]  /*0a60*/  MOV R9, 0x3c0885e4 ;  /* 0x3c0885e400097802 */ /* 0x000fc60000000f00 */
[----:B------:R-:W-:Y:S02]  /*0a70*/  FFMA R5, R10, R5, -2.3561944961547851562 ;  /* 0xc016cbe40a057423 */ /* 0x000fe40000000005 */
[----:B------:R-:W-:Y:S02]  /*0a80*/  MUFU.RSQ R10, |R3| ;  /* 0x40000003000a7308 */ /* 0x000fe40000001400 */
[----:B------:R-:W-:Y:S01]  /*0a90*/  FADD R5, R5, R8 ;  /* 0x0000000805057221 */ /* 0x000fe20000000000 */
[----:B------:R-:W-:-:S03]  /*0aa0*/  IMAD.MOV.U32 R8, RZ, RZ, 0x37cbac00 ;  /* 0x37cbac00ff087424 */ /* 0x000fc600078e00ff */
[----:B------:R-:W-:-:S06]  /*0ab0*/  FMUL R0, R5, 0.63661974668502807617 ;  /* 0x3f22f98305007820 */ /* 0x000fcc0000400000 */
[----:B------:R-:W0:Y:S02]  /*0ac0*/  F2I.NTZ R0, R0 ;  /* 0x0000000000007305 */ /* 0x000e240000203100 */
[----:B0-----:R-:W-:-:S05]  /*0ad0*/  I2FP.F32.S32 R6, R0 ;  /* 0x0000000000067245 */ /* 0x001fca0000201400 */
[----:B------:R-:W-:-:S04]  /*0ae0*/  FFMA R5, R6, -1.5707962512969970703, R5 ;  /* 0xbfc90fda06057823 */ /* 0x000fc80000000005 */
[----:B------:R-:W-:Y:S01]  /*0af0*/  FFMA R5, R6, -7.5497894158615963534e-08, R5 ;  /* 0xb3a2216806057823 */ /* 0x000fe20000000005 */
[C---:B------:R-:W-:Y:S01]  /*0b00*/  LOP3.LUT R6, R0.reuse, 0x1, RZ, 0xc0, !PT ;  /* 0x0000000100067812 */ /* 0x040fe200078ec0ff */
[----:B------:R-:W-:Y:S02]  /*0b10*/  VIADD R0, R0, 0x1 ;  /* 0x0000000100007836 */ /* 0x000fe40000000000 */
[----:B------:R-:W-:Y:S01]  /*0b20*/  FMUL R7, R5, R5 ;  /* 0x0000000505077220 */ /* 0x000fe20000400000 */
[----:B------:R-:W-:Y:S02]  /*0b30*/  ISETP.NE.U32.AND P0, PT, R6, 0x1, PT ;  /* 0x000000010600780c */ /* 0x000fe40003f05070 */
[----:B------:R-:W-:Y:S01]  /*0b40*/  LOP3.LUT P1, RZ, R0, 0x2, RZ, 0xc0, !PT ;  /* 0x0000000200ff7812 */ /* 0x000fe2000782c0ff */
[----:B------:R-:W-:Y:S01]  /*0b50*/  FFMA R6, R7, R8, -0.0013887860113754868507 ;  /* 0xbab607ed07067423 */ /* 0x000fe20000000008 */
[----:B------:R-:W-:Y:S02]  /*0b60*/  FSEL R8, R9, 0.041666727513074874878, !P0 ;  /* 0x3d2aaabb09087808 */ /* 0x000fe40004000000 */
[----:B------:R-:W-:-:S02]  /*0b70*/  MOV R9, 0x3e2aaaa8 ;  /* 0x3e2aaaa800097802 */ /* 0x000fc40000000f00 */
[----:B------:R-:W-:Y:S02]  /*0b80*/  FSEL R6, R6, -0.00019574658654164522886, P0 ;  /* 0xb94d415306067808 */ /* 0x000fe40000000000 */
[----:B------:R-:W-:Y:S02]  /*0b90*/  FSEL R9, -R9, -0.4999999701976776123, !P0 ;  /* 0xbeffffff09097808 */ /* 0x000fe40004000100 */
[----:B------:R-:W-:Y:S01]  /*0ba0*/  FSEL R0, R5, 1, !P0 ;  /* 0x3f80000005007808 */ /* 0x000fe20004000000 */
[----:B------:R-:W-:Y:S01]  /*0bb0*/  FFMA R6, R7, R6, R8 ;  /* 0x0000000607067223 */ /* 0x000fe20000000008 */
[----:B------:R-:W-:-:S03]  /*0bc0*/  FMUL R5, R10, 0.79788458347320556641 ;  /* 0x3f4c422a0a057820 */ /* 0x000fc60000400000 */
[C---:B------:R-:W-:Y:S01]  /*0bd0*/  FFMA R6, R7.reuse, R6, R9 ;  /* 0x0000000607067223 */ /* 0x040fe20000000009 */
[----:B------:R-:W-:Y:S01]  /*0be0*/  FFMA R7, R7, R0, RZ ;  /* 0x0000000007077223 */ /* 0x000fe200000000ff */
[----:B------:R-:W-:-:S03]  /*0bf0*/  FMUL R5, R2, R5 ;  /* 0x0000000502057220 */ /* 0x000fc60000400000 */
[----:B------:R-:W-:-:S04]  /*0c00*/  FFMA R6, R7, R6, R0 ;  /* 0x0000000607067223 */ /* 0x000fc80000000000 */
[----:B------:R-:W-:-:S04]  /*0c10*/  @P1 FADD R6, RZ, -R6 ;  /* 0x80000006ff061221 */ /* 0x000fc80000000000 */
[----:B------:R-:W-:-:S07]  /*0c20*/  FMUL R6, R6, R5 ;  /* 0x0000000506067220 */ /* 0x000fce0000400000 */
.L_x_16:
[----:B------:R-:W-:Y:S01]  /*0c30*/  VIADD R0, R4, 0xc0d55555 ;  /* 0xc0d5555504007836 */ /* 0x000fe20000000000 */
[----:B------:R-:W-:Y:S01]  /*0c40*/  UMOV UR4, 0x3f800000 ;  /* 0x3f80000000047882 */ /* 0x000fe20000000000 */
[----:B------:R-:W-:Y:S01]  /*0c50*/  IMAD.MOV.U32 R2, RZ, RZ, 0x3e055027 ;  /* 0x3e055027ff027424 */ /* 0x000fe200078e00ff */
[----:B------:R-:W-:Y:S02]  /*0c60*/  MOV R10, UR4 ;  /* 0x00000004000a7c02 */ /* 0x000fe40008000f00 */
[----:B------:R-:W-:Y:S02]  /*0c70*/  LOP3.LUT R5, R0, 0xff800000, RZ, 0xc0, !PT ;  /* 0xff80000000057812 */ /* 0x000fe400078ec0ff */
[----:B------:R-:W-:Y:S01]  /*0c80*/  FCHK P1, -R10, |R3| ;  /* 0x400000030a007302 */ /* 0x000fe20000020100 */
[----:B------:R-:W-:Y:S02]  /*0c90*/  ISETP.GT.U32.AND P0, PT, R4, 0x7f7fffff, PT ;  /* 0x7f7fffff0400780c */ /* 0x000fe40003f04070 */
[----:B------:R-:W-:-:S02]  /*0ca0*/  IADD3 R0, PT, PT, -R5, R4, RZ ;  /* 0x0000000405007210 */ /* 0x000fc40007ffe1ff */
[----:B------:R-:W-:-:S03]  /*0cb0*/  FSETP.GEU.AND P2, PT, |R3|, 1.000000003171076851e-30, PT ;  /* 0x0da242600300780b */ /* 0x000fc60003f4e200 */
[----:B------:R-:W-:Y:S01]  /*0cc0*/  FADD R7, R0, -1 ;  /* 0xbf80000000077421 */ /* 0x000fe20000000000 */
[----:B------:R-:W-:-:S03]  /*0cd0*/  FSEL R6, |R6|, R6, !P2 ;  /* 0x0000000606067208 */ /* 0x000fc60005000200 */
[C---:B------:R-:W-:Y:S02]  /*0ce0*/  FFMA R0, R7.reuse, -R2, 0.14084610342979431152 ;  /* 0x3e1039f607007423 */ /* 0x040fe40000000802 */
[----:B------:R-:W0:Y:S02]  /*0cf0*/  MUFU.RCP R2, |R3| ;  /* 0x4000000300027308 */ /* 0x000e240000001000 */
[----:B------:R-:W-:-:S04]  /*0d00*/  FFMA R0, R7, R0, -0.12148627638816833496 ;  /* 0xbdf8cdcc07007423 */ /* 0x000fc80000000000 */
[----:B------:R-:W-:-:S04]  /*0d10*/  FFMA R0, R7, R0, 0.13980610668659210205 ;  /* 0x3e0f295507007423 */ /* 0x000fc80000000000 */
[----:B------:R-:W-:-:S04]  /*0d20*/  FFMA R0, R7, R0, -0.16684235632419586182 ;  /* 0xbe2ad8b907007423 */ /* 0x000fc80000000000 */
[----:B------:R-:W-:Y:S01]  /*0d30*/  FFMA R0, R7, R0, 0.20012299716472625732 ;  /* 0x3e4ced0b07007423 */ /* 0x000fe20000000000 */
[----:B0-----:R-:W-:-:S03]  /*0d40*/  FFMA R9, R2, -|R3|, 1 ;  /* 0x3f80000002097423 */ /* 0x001fc60000000c03 */
[----:B------:R-:W-:Y:S01]  /*0d50*/  FFMA R0, R7, R0, -0.24999669194221496582 ;  /* 0xbe7fff2207007423 */ /* 0x000fe20000000000 */
[----:B------:R-:W-:-:S03]  /*0d60*/  FFMA R2, R2, R9, R2 ;  /* 0x0000000902027223 */ /* 0x000fc60000000002 */
[----:B------:R-:W-:-:S04]  /*0d70*/  FFMA R0, R7, R0, 0.33333182334899902344 ;  /* 0x3eaaaa7807007423 */ /* 0x000fc80000000000 */
[----:B------:R-:W-:-:S04]  /*0d80*/  FFMA R0, R7, R0, -0.5 ;  /* 0xbf00000007007423 */ /* 0x000fc80000000000 */
[----:B------:R-:W-:Y:S01]  /*0d90*/  FMUL R8, R7, R0 ;  /* 0x0000000007087220 */ /* 0x000fe20000400000 */
[----:B------:R-:W-:-:S03]  /*0da0*/  I2FP.F32.S32 R0, R5 ;  /* 0x0000000500007245 */ /* 0x000fc60000201400 */
[----:B------:R-:W-:Y:S01]  /*0db0*/  FFMA R5, R7, R8, R7 ;  /* 0x0000000807057223 */ /* 0x000fe20000000007 */
[----:B------:R-:W-:Y:S01]  /*0dc0*/  FFMA R7, R2, -1, RZ ;  /* 0xbf80000002077823 */ /* 0x000fe200000000ff */
[----:B------:R-:W-:Y:S01]  /*0dd0*/  FFMA R0, R0, 1.1920928955078125e-07, RZ ;  /* 0x3400000000007823 */ /* 0x000fe200000000ff */
[----:B------:R-:W-:-:S03]  /*0de0*/  IMAD.MOV.U32 R8, RZ, RZ, 0x7f800000 ;  /* 0x7f800000ff087424 */ /* 0x000fc600078e00ff */
[----:B------:R-:W-:Y:S01]  /*0df0*/  FFMA R5, R0, 0.69314718246459960938, R5 ;  /* 0x3f31721800057823 */ /* 0x000fe20000000005 */
[----:B------:R-:W-:Y:S01]  /*0e00*/  FFMA R0, R7, -|R3|, -1 ;  /* 0xbf80000007007423 */ /* 0x000fe20000000c03 */
[----:B------:R-:W-:-:S03]  /*0e10*/  @P0 FFMA R5, |R3|, R8, +INF ;  /* 0x7f80000003050423 */ /* 0x000fc60000000208 */
[----:B------:R-:W-:Y:S01]  /*0e20*/  FFMA R7, R2, R0, R7 ;  /* 0x0000000002077223 */ /* 0x000fe20000000007 */
[----:B------:R-:W-:Y:S01]  /*0e30*/  FMUL R2, R3, R3 ;  /* 0x0000000303027220 */ /* 0x000fe20000400000 */
[----:B------:R-:W-:Y:S06]  /*0e40*/  @!P1 BRA `(.L_x_20) ;  /* 0x0000000000149947 */ /* 0x000fec0003800000 */
[----:B------:R-:W-:Y:S01]  /*0e50*/  MOV R3, R4 ;  /* 0x0000000400037202 */ /* 0x000fe20000000f00 */
[----:B------:R-:W-:Y:S01]  /*0e60*/  IMAD.MOV.U32 R0, RZ, RZ, -0x40800000 ;  /* 0xbf800000ff007424 */ /* 0x000fe200078e00ff */
[----:B------:R-:W-:-:S07]  /*0e70*/  MOV R4, 0xe90 ;  /* 0x00000e9000047802 */ /* 0x000fce0000000f00 */
[----:B------:R-:W-:Y:S05]  /*0e80*/  CALL.REL.NOINC `($__internal_0_$__cuda_sm3x_div_rn_noftz_f32_slowpath) ;  /* 0x0000000c00547944 */ /* 0x000fea0003c00000 */
[----:B------:R-:W-:-:S07]  /*0e90*/  MOV R7, R0 ;  /* 0x0000000000077202 */ /* 0x000fce0000000f00 */
.L_x_20:
[----:B------:R-:W-:Y:S01]  /*0ea0*/  IMAD.MOV.U32 R3, RZ, RZ, 0x321462cc ;  /* 0x321462ccff037424 */ /* 0x000fe200078e00ff */
[----:B------:R-:W0:Y:S01]  /*0eb0*/  LDCU UR4, c[0x0][0x388] ;  /* 0x00007100ff0477ac */ /* 0x000e220008000800 */
[----:B------:R-:W-:Y:S02]  /*0ec0*/  FFMA R5, R6, R5, R7 ;  /* 0x0000000506057223 */ /* 0x000fe40000000007 */
[C---:B------:R-:W-:Y:S02]  /*0ed0*/  FFMA R3, R2.reuse, R3, -9.9208705250930506736e-07 ;  /* 0xb58527da02037423 */ /* 0x040fe40000000003 */
[----:B------:R-:W-:Y:S02]  /*0ee0*/  FMUL R5, R5, 0.63661974668502807617 ;  /* 0x3f22f98305057820 */ /* 0x000fe40000400000 */
[----:B------:R-:W-:-:S04]  /*0ef0*/  FFMA R3, R2, R3, 7.1642141847405582666e-05 ;  /* 0x38963e9502037423 */ /* 0x000fc80000000003 */
[----:B------:R-:W-:-:S04]  /*0f00*/  FFMA R3, R2, R3, -0.0029553051572293043137 ;  /* 0xbb41adcb02037423 */ /* 0x000fc80000000003 */
[----:B------:R-:W-:-:S04]  /*0f10*/  FFMA R3, R2, R3, 0.054348688572645187378 ;  /* 0x3d5e9cbb02037423 */ /* 0x000fc80000000003 */
[----:B------:R-:W-:-:S04]  /*0f20*/  FFMA R0, R2, R3, -0.19605709612369537354 ;  /* 0xbe48c33102007423 */ /* 0x000fc80000000003 */
[----:B0-----:R-:W-:Y:S01]  /*0f30*/  FFMA R0, R0, |UR4|, R5 ;  /* 0x4000000400007c23 */ /* 0x001fe20008000005 */
[----:B------:R-:W-:Y:S06]  /*0f40*/  BRA `(.L_x_13) ;  /* 0x0000000c000c7947 */ /* 0x000fec0003800000 */
.L_x_14:
[----:B------:R-:W-:-:S13]  /*0f50*/  FSETP.GTU.AND P0, PT, |R3|, 3.8134112358093261719, PT ;  /* 0x40740eee0300780b */ /* 0x000fda0003f0c200 */
[----:B------:R-:W-:Y:S05]  /*0f60*/  @P0 BRA `(.L_x_21) ;  /* 0x0000000000380947 */ /* 0x000fea0003800000 */
[----:B------:R-:W-:Y:S02]  /*0f70*/  HFMA2 R0, -RZ, RZ, 0.470947265625, -846.5 ;  /* 0x3789e29dff007431 */ /* 0x000fe400000001ff */
[----:B------:R-:W-:-:S04]  /*0f80*/  FADD R3, |R3|, -2.1971414089202880859 ;  /* 0xc00c9df703037421 */ /* 0x000fc80000000200 */
[----:B------:R-:W-:-:S04]  /*0f90*/  FADD R3, R3, 8.2889272334796260111e-08 ;  /* 0x33b200dc03037421 */ /* 0x000fc80000000000 */
[----:B------:R-:W-:-:S04]  /*0fa0*/  FFMA R0, R3, -R0, 0.00012807000894099473953 ;  /* 0x39064a8803007423 */ /* 0x000fc80000000800 */
[----:B------:R-:W-:-:S04]  /*0fb0*/  FFMA R0, R3, R0, -0.00045903809950686991215 ;  /* 0xb9f0ab0d03007423 */ /* 0x000fc80000000000 */
[----:B------:R-:W-:-:S04]  /*0fc0*/  FFMA R0, R3, R0, 0.0010938944760710000992 ;  /* 0x3a8f610203007423 */ /* 0x000fc80000000000 */
[----:B------:R-:W-:-:S04]  /*0fd0*/  FFMA R0, R3, R0, -0.002631203504279255867 ;  /* 0xbb2c704503007423 */ /* 0x000fc80000000000 */
[----:B------:R-:W-:-:S04]  /*0fe0*/  FFMA R0, R3, R0, 0.0074269729666411876678 ;  /* 0x3bf35df703007423 */ /* 0x000fc80000000000 */
[----:B------:R-:W-:-:S04]  /*0ff0*/  FFMA R0, R3, R0, -0.0047923903912305831909 ;  /* 0xbb9d097c03007423 */ /* 0x000fc80000000000 */
[----:B------:R-:W-:-:S04]  /*1000*/  FFMA R0, R3, R0, -0.032858408987522125244 ;  /* 0xbd06968a03007423 */ /* 0x000fc80000000000 */
[----:B------:R-:W-:-:S04]  /*1010*/  FFMA R0, R3, R0, -0.11851476877927780151 ;  /* 0xbdf2b7df03007423 */ /* 0x000fc80000000000 */
[----:B------:R-:W-:-:S04]  /*1020*/  FFMA R0, R3, R0, 0.52078640460968017578 ;  /* 0x3f05524203007423 */ /* 0x000fc80000000000 */
[----:B------:R-:W-:Y:S01]  /*1030*/  FMUL R0, R3, R0 ;  /* 0x0000000003007220 */ /* 0x000fe20000400000 */
[----:B------:R-:W-:Y:S06]  /*1040*/  BRA `(.L_x_13) ;  /* 0x0000000800cc7947 */ /* 0x000fec0003800000 */
.L_x_21:
[----:B------:R-:W-:-:S13]  /*1050*/  FSETP.GTU.AND P0, PT, |R3|, 7.0128436088562011719, PT ;  /* 0x40e069370300780b */ /* 0x000fda0003f0c200 */
[----:B------:R-:W-:Y:S05]  /*1060*/  @P0 BRA `(.L_x_22) ;  /* 0x0000000000380947 */ /* 0x000fea0003800000 */
[----:B------:R-:W-:Y:S01]  /*1070*/  FADD R3, |R3|, -5.4296808242797851562 ;  /* 0xc0adbff203037421 */ /* 0x000fe20000000200 */
[----:B------:R-:W-:-:S03]  /*1080*/  IMAD.MOV.U32 R0, RZ, RZ, 0x32be57d0 ;  /* 0x32be57d0ff007424 */ /* 0x000fc600078e00ff */
[----:B------:R-:W-:-:S04]  /*1090*/  FADD R3, R3, -2.1651435133662744192e-07 ;  /* 0xb4687b0303037421 */ /* 0x000fc80000000000 */
[----:B------:R-:W-:-:S04]  /*10a0*/  FFMA R0, R3, R0, -5.0902724524348741397e-07 ;  /* 0xb508a41603007423 */ /* 0x000fc80000000000 */
[----:B------:R-:W-:-:S04]  /*10b0*/  FFMA R0, R3, R0, -2.8541589927044697106e-06 ;  /* 0xb63f8a1403007423 */ /* 0x000fc80000000000 */
[----:B------:R-:W-:-:S04]  /*10c0*/  FFMA R0, R3, R0, 4.6370558266062289476e-05 ;  /* 0x38427e0203007423 */ /* 0x000fc80000000000 */
[----:B------:R-:W-:-:S04]  /*10d0*/  FFMA R0, R3, R0, 0.0001466092071495950222 ;  /* 0x3919bb1c03007423 */ /* 0x000fc80000000000 */
[----:B------:R-:W-:-:S04]  /*10e0*/  FFMA R0, R3, R0, -0.0021659128833562135696 ;  /* 0xbb0df1fd03007423 */ /* 0x000fc80000000000 */
[----:B------:R-:W-:-:S04]  /*10f0*/  FFMA R0, R3, R0, -0.0041601103730499744415 ;  /* 0xbb88518903007423 */ /* 0x000fc80000000000 */
[----:B------:R-:W-:-:S04]  /*1100*/  FFMA R0, R3, R0, 0.050947908312082290649 ;  /* 0x3d50aec103007423 */ /* 0x000fc80000000000 */
[----:B------:R-:W-:-:S04]  /*1110*/  FFMA R0, R3, R0, 0.031338676810264587402 ;  /* 0x3d005cfc03007423 */ /* 0x000fc80000000000 */
[----:B------:R-:W-:-:S04]  /*1120*/  FFMA R0, R3, R0, -0.3403180539608001709 ;  /* 0xbeae3e2b03007423 */ /* 0x000fc80000000000 */
[----:B------:R-:W-:Y:S01]  /*1130*/  FMUL R0, R3, R0 ;  /* 0x0000000003007220 */ /* 0x000fe20000400000 */
[----:B------:R-:W-:Y:S06]  /*1140*/  BRA `(.L_x_13) ;  /* 0x00000008008c7947 */ /* 0x000fec0003800000 */
.L_x_22:
[----:B------:R-:W-:-:S13]  /*1150*/  FSETP.GTU.AND P0, PT, |R3|, 10.172579765319824219, PT ;  /* 0x4122c2e30300780b */ /* 0x000fda0003f0c200 */
[----:B------:R-:W-:Y:S05]  /*1160*/  @P0 BRA `(.L_x_23) ;  /* 0x0000000000340947 */ /* 0x000fea0003800000 */
[----:B------:R-:W-:Y:S01]  /*1170*/  FADD R3, |R3|, -8.5960054397583007812 ;  /* 0xc109893d03037421 */ /* 0x000fe20000000200 */
[----:B------:R-:W-:-:S03]  /*1180*/  MOV R0, 0x350cf383 ;  /* 0x350cf38300007802 */ /* 0x000fc60000000f00 */
[----:B------:R-:W-:-:S04]  /*1190*/  FADD R3, R3, -4.2857286075559386518e-07 ;  /* 0xb4e6169b03037421 */ /* 0x000fc80000000000 */
[----:B------:R-:W-:-:S04]  /*11a0*/  FFMA R0, R3, R0, 1.9455433175608050078e-06 ;  /* 0x3602902e03007423 */ /* 0x000fc80000000000 */
[----:B------:R-:W-:-:S04]  /*11b0*/  FFMA R0, R3, R0, -4.3719486711779609323e-05 ;  /* 0xb8375f7103007423 */ /* 0x000fc80000000000 */
[----:B------:R-:W-:-:S04]  /*11c0*/  FFMA R0, R3, R0, -0.00010394054697826504707 ;  /* 0xb8d9faa803007423 */ /* 0x000fc80000000000 */
[----:B------:R-:W-:-:S04]  /*11d0*/  FFMA R0, R3, R0, 0.0020113945938646793365 ;  /* 0x3b03d19a03007423 */ /* 0x000fc80000000000 */
[----:B------:R-:W-:-:S04]  /*11e0*/  FFMA R0, R3, R0, 0.0024177685845643281937 ;  /* 0x3b1e736d03007423 */ /* 0x000fc80000000000 */
[----:B------:R-:W-:-:S04]  /*11f0*/  FFMA R0, R3, R0, -0.043406385928392410278 ;  /* 0xbd31cae503007423 */ /* 0x000fc80000000000 */
[----:B------:R-:W-:-:S04]  /*1200*/  FFMA R0, R3, R0, -0.015789847820997238159 ;  /* 0xbc8159b603007423 */ /* 0x000fc80000000000 */
[----:B------:R-:W-:-:S04]  /*1210*/  FFMA R0, R3, R0, 0.27145987749099731445 ;  /* 0x3e8afcca03007423 */ /* 0x000fc80000000000 */
[----:B------:R-:W-:Y:S01]  /*1220*/  FMUL R0, R3, R0 ;  /* 0x0000000003007220 */ /* 0x000fe20000400000 */
[----:B------:R-:W-:Y:S06]  /*1230*/  BRA `(.L_x_13) ;  /* 0x0000000800507947 */ /* 0x000fec0003800000 */
.L_x_23:
[----:B------:R-:W-:Y:S01]  /*1240*/  FSETP.NEU.AND P0, PT, |R3|, +INF , PT ;  /* 0x7f8000000300780b */ /* 0x000fe20003f0d200 */
[----:B------:R-:W-:-:S12]  /*1250*/  IMAD.MOV.U32 R0, RZ, RZ, RZ ;  /* 0x000000ffff007224 */ /* 0x000fd800078e00ff */
[----:B------:R-:W-:Y:S05]  /*1260*/  @!P0 BRA `(.L_x_13) ;  /* 0x0000000800448947 */ /* 0x000fea0003800000 */
[----:B------:R-:W0:Y:S01]  /*1270*/  MUFU.RCP R2, |R3| ;  /* 0x4000000300027308 */ /* 0x000e220000001000 */
[----:B------:R-:W-:-:S07]  /*1280*/  HFMA2 R0, -RZ, RZ, 1.97265625, -725.5 ;  /* 0x3fe4e1abff007431 */ /* 0x000fce00000001ff */
[----:B------:R-:W1:Y:S01]  /*1290*/  MUFU.RSQ R9, |R3| ;  /* 0x4000000300097308 */ /* 0x000e620000001400 */
[----:B0-----:R-:W-:-:S04]  /*12a0*/  FMUL R7, R2, R2 ;  /* 0x0000000202077220 */ /* 0x001fc80000400000 */
[----:B------:R-:W-:-:S04]  /*12b0*/  FFMA R0, R7, -R0, 0.3661168515682220459 ;  /* 0x3ebb73ab07007423 */ /* 0x000fc80000000800 */
[----:B------:R-:W-:Y:S01]  /*12c0*/  FFMA R0, R7, R0, -0.16404506564140319824 ;  /* 0xbe27fb6e07007423 */ /* 0x000fe20000000000 */
[----:B-1----:R-:W-:-:S03]  /*12d0*/  FMUL R9, R9, 0.79788458347320556641 ;  /* 0x3f4c422a09097820 */ /* 0x002fc60000400000 */
[----:B------:R-:W-:-:S04]  /*12e0*/  FFMA R0, R7, R0, 0.3749999701976776123 ;  /* 0x3ebfffff07007423 */ /* 0x000fc80000000000 */
[----:B------:R-:W-:Y:S01]  /*12f0*/  FFMA R0, R2, R0, |R3| ;  /* 0x0000000002007223 */ /* 0x000fe20000000403 */
[----:B------:R-:W-:-:S03]  /*1300*/  IMAD.MOV.U32 R2, RZ, RZ, 0x3f267f60 ;  /* 0x3f267f60ff027424 */ /* 0x000fc600078e00ff */
[C---:B------:R-:W-:Y:S01]  /*1310*/  FMUL R4, R0.reuse, 0.63661974668502807617 ;  /* 0x3f22f98300047820 */ /* 0x040fe20000400000 */
[----:B------:R-:W-:Y:S01]  /*1320*/  FSETP.GE.AND P0, PT, |R0|, 105615, PT ;  /* 0x47ce47800000780b */ /* 0x000fe20003f06200 */
[C---:B------:R-:W-:Y:S02]  /*1330*/  FFMA R2, R7.reuse, R2, -0.19206070899963378906 ;  /* 0xbe44ab9007027423 */ /* 0x040fe40000000002 */
[----:B------:R-:W0:Y:S02]  /*1340*/  F2I.NTZ R8, R4 ;  /* 0x0000000400087305 */ /* 0x000e240000203100 */
[----:B------:R-:W-:-:S04]  /*1350*/  FFMA R2, R7, R2, 0.1874952167272567749 ;  /* 0x3e3ffebf07027423 */ /* 0x000fc80000000002 */
[----:B------:R-:W-:-:S04]  /*1360*/  FFMA R2, R7, R2, 1 ;  /* 0x3f80000007027423 */ /* 0x000fc80000000002 */
[----:B------:R-:W-:Y:S01]  /*1370*/  FMUL R2, R9, R2 ;  /* 0x0000000209027220 */ /* 0x000fe20000400000 */
        /* <DEDUP_REMOVED lines=10> */
[----:B------:R-:W-:Y:S01]  /*1420*/  HFMA2 R11, -RZ, RZ, 0, 0 ;  /* 0x00000000ff0b7431 */ /* 0x000fe200000001ff */
[----:B------:R-:W-:Y:S01]  /*1430*/  MOV R3, RZ ;  /* 0x000000ff00037202 */ /* 0x000fe20000000f00 */
[----:B------:R-:W-:Y:S01]  /*1440*/  IMAD.MOV.U32 R9, RZ, RZ, RZ ;  /* 0x000000ffff097224 */ /* 0x000fe200078e00ff */
[----:B------:R-:W0:Y:S01]  /*1450*/  LDCU.64 UR8, c[0x4][URZ] ;  /* 0x01000000ff0877ac */ /* 0x000e220008000a00 */
[----:B------:R-:W-:Y:S01]  /*1460*/  LOP3.LUT R8, R4, 0x80000000, RZ, 0xfc, !PT ;  /* 0x8000000004087812 */ /* 0x000fe200078efcff */
[----:B------:R-:W-:-:S06]  /*1470*/  UMOV UR4, URZ ;  /* 0x000000ff00047c82 */ /* 0x000fcc0008000000 */
.L_x_25:
        /* <DEDUP_REMOVED lines=65> */
.L_x_26:
        /* <DEDUP_REMOVED lines=18> */
.L_x_24:
[----:B------:R-:W-:Y:S02]  /*19b0*/  LOP3.LUT R8, R8, 0x3, RZ, 0xc0, !PT ;  /* 0x0000000308087812 */ /* 0x000fe400078ec0ff */
[----:B------:R-:W-:Y:S02]  /*19c0*/  MOV R3, 0x3fc90fdb ;  /* 0x3fc90fdb00037802 */ /* 0x000fe40000000f00 */
[----:B------:R-:W-:Y:S02]  /*19d0*/  I2FP.F32.U32 R8, R8 ;  /* 0x0000000800087245 */ /* 0x000fe40000201000 */
[----:B------:R-:W-:-:S03]  /*19e0*/  MOV R7, 0x3c0885e4 ;  /* 0x3c0885e400077802 */ /* 0x000fc60000000f00 */
[----:B------:R-:W-:Y:S01]  /*19f0*/  FFMA R3, R8, R3, -3.9269907474517822266 ;  /* 0xc07b53d108037423 */ /* 0x000fe20000000003 */
[----:B------:R-:W-:-:S03]  /*1a00*/  IMAD.MOV.U32 R8, RZ, RZ, 0x3e2aaaa8 ;  /* 0x3e2aaaa8ff087424 */ /* 0x000fc600078e00ff */
[----:B------:R-:W-:Y:S01]  /*1a10*/  FADD R3, R3, R6 ;  /* 0x0000000603037221 */ /* 0x000fe20000000000 */
[----:B------:R-:W-:-:S03]  /*1a20*/  IMAD.MOV.U32 R6, RZ, RZ, 0x37cbac00 ;  /* 0x37cbac00ff067424 */ /* 0x000fc600078e00ff */
[----:B------:R-:W-:-:S06]  /*1a30*/  FMUL R0, R3, 0.63661974668502807617 ;  /* 0x3f22f98303007820 */ /* 0x000fcc0000400000 */
[----:B------:R-:W0:Y:S02]  /*1a40*/  F2I.NTZ R0, R0 ;  /* 0x0000000000007305 */ /* 0x000e240000203100 */
[----:B0-----:R-:W-:-:S05]  /*1a50*/  I2FP.F32.S32 R4, R0 ;  /* 0x0000000000047245 */ /* 0x001fca0000201400 */
[----:B------:R-:W-:-:S04]  /*1a60*/  FFMA R3, R4, -1.5707962512969970703, R3 ;  /* 0xbfc90fda04037823 */ /* 0x000fc80000000003 */
[----:B------:R-:W-:Y:S01]  /*1a70*/  FFMA R3, R4, -7.5497894158615963534e-08, R3 ;  /* 0xb3a2216804037823 */ /* 0x000fe20000000003 */
[C---:B------:R-:W-:Y:S02]  /*1a80*/  LOP3.LUT R4, R0.reuse, 0x1, RZ, 0xc0, !PT ;  /* 0x0000000100047812 */ /* 0x040fe400078ec0ff */
[----:B------:R-:W-:Y:S01]  /*1a90*/  IADD3 R0, PT, PT, R0, 0x1, RZ ;  /* 0x0000000100007810 */ /* 0x000fe20007ffe0ff */
[----:B------:R-:W-:Y:S01]  /*1aa0*/  FMUL R5, R3, R3 ;  /* 0x0000000303057220 */ /* 0x000fe20000400000 */
[----:B------:R-:W-:Y:S02]  /*1ab0*/  ISETP.NE.U32.AND P0, PT, R4, 0x1, PT ;  /* 0x000000010400780c */ /* 0x000fe40003f05070 */
[----:B------:R-:W-:Y:S01]  /*1ac0*/  LOP3.LUT P1, RZ, R0, 0x2, RZ, 0xc0, !PT ;  /* 0x0000000200ff7812 */ /* 0x000fe2000782c0ff */
[----:B------:R-:W-:Y:S01]  /*1ad0*/  FFMA R4, R5, R6, -0.0013887860113754868507 ;  /* 0xbab607ed05047423 */ /* 0x000fe20000000006 */
[----:B------:R-:W-:Y:S02]  /*1ae0*/  FSEL R6, R7, 0.041666727513074874878, !P0 ;  /* 0x3d2aaabb07067808 */ /* 0x000fe40004000000 */
[----:B------:R-:W-:-:S02]  /*1af0*/  FSEL R0, R3, 1, !P0 ;  /* 0x3f80000003007808 */ /* 0x000fc40004000000 */
[----:B------:R-:W-:Y:S02]  /*1b00*/  FSEL R4, R4, -0.00019574658654164522886, P0 ;  /* 0xb94d415304047808 */ /* 0x000fe40000000000 */
[----:B------:R-:W-:Y:S01]  /*1b10*/  FSEL R7, -R8, -0.4999999701976776123, !P0 ;  /* 0xbeffffff08077808 */ /* 0x000fe20004000100 */
[C---:B------:R-:W-:Y:S02]  /*1b20*/  FFMA R3, R5.reuse, R0, RZ ;  /* 0x0000000005037223 */ /* 0x040fe400000000ff */
[----:B------:R-:W-:-:S04]  /*1b30*/  FFMA R4, R5, R4, R6 ;  /* 0x0000000405047223 */ /* 0x000fc80000000006 */
[----:B------:R-:W-:-:S04]  /*1b40*/  FFMA R4, R5, R4, R7 ;  /* 0x0000000405047223 */ /* 0x000fc80000000007 */
[----:B------:R-:W-:-:S04]  /*1b50*/  FFMA R3, R3, R4, R0 ;  /* 0x0000000403037223 */ /* 0x000fc80000000000 */
[----:B------:R-:W-:-:S04]  /*1b60*/  @P1 FADD R3, RZ, -R3 ;  /* 0x80000003ff031221 */ /* 0x000fc80000000000 */
[----:B------:R-:W-:-:S07]  /*1b70*/  FMUL R0, R2, R3 ;  /* 0x0000000302007220 */ /* 0x000fce0000400000 */
.L_x_13:
[----:B------:R-:W0:Y:S01]  /*1b80*/  LDCU UR4, c[0x0][0x388] ;  /* 0x00007100ff0477ac */ /* 0x000e220008000800 */
[----:B------:R-:W1:Y:S01]  /*1b90*/  LDC.64 R2, c[0x0][0x380] ;  /* 0x0000e000ff027b82 */ /* 0x000e620000000a00 */
[----:B0-----:R-:W-:-:S04]  /*1ba0*/  FSETP.LEU.AND P0, PT, RZ, UR4, PT ;  /* 0x00000004ff007c0b */ /* 0x001fc8000bf0b000 */
[----:B------:R-:W-:-:S05]  /*1bb0*/  FSEL R5, R0, +QNAN , P0 ;  /* 0x7fffffff00057808 */ /* 0x000fca0000000000 */
[----:B-1----:R-:W-:Y:S01]  /*1bc0*/  STG.E desc[UR6][R2.64], R5 ;  /* 0x0000000502007986 */ /* 0x002fe2000c101906 */
[----:B------:R-:W-:Y:S05]  /*1bd0*/  EXIT ;  /* 0x000000000000794d */ /* 0x000fea0003800000 */
        .weak           $__internal_0_$__cuda_sm3x_div_rn_noftz_f32_slowpath
        .type           $__internal_0_$__cuda_sm3x_div_rn_noftz_f32_slowpath,@function
        .size           $__internal_0_$__cuda_sm3x_div_rn_noftz_f32_slowpath,(.L_x_103 - $__internal_0_$__cuda_sm3x_div_rn_noftz_f32_slowpath)
$__internal_0_$__cuda_sm3x_div_rn_noftz_f32_slowpath:
[----:B------:R-:W-:Y:S02]  /*1be0*/  SHF.R.U32.HI R8, RZ, 0x17, R3 ;  /* 0x00000017ff087819 */ /* 0x000fe40000011603 */
[----:B------:R-:W-:Y:S02]  /*1bf0*/  SHF.R.U32.HI R7, RZ, 0x17, R0 ;  /* 0x00000017ff077819 */ /* 0x000fe40000011600 */
[----:B------:R-:W-:Y:S02]  /*1c00*/  LOP3.LUT R12, R8, 0xff, RZ, 0xc0, !PT ;  /* 0x000000ff080c7812 */ /* 0x000fe400078ec0ff */
[----:B------:R-:W-:-:S03]  /*1c10*/  LOP3.LUT R10, R7, 0xff, RZ, 0xc0, !PT ;  /* 0x000000ff070a7812 */ /* 0x000fc600078ec0ff */
[----:B------:R-:W-:Y:S01]  /*1c20*/  VIADD R9, R12, 0xffffffff ;  /* 0xffffffff0c097836 */ /* 0x000fe20000000000 */
[----:B------:R-:W-:-:S04]  /*1c30*/  IADD3 R8, PT, PT, R10, -0x1, RZ ;  /* 0xffffffff0a087810 */ /* 0x000fc80007ffe0ff */
[----:B------:R-:W-:-:S04]  /*1c40*/  ISETP.GT.U32.AND P0, PT, R9, 0xfd, PT ;  /* 0x000000fd0900780c */ /* 0x000fc80003f04070 */
[----:B------:R-:W-:-:S13]  /*1c50*/  ISETP.GT.U32.OR P0, PT, R8, 0xfd, P0 ;  /* 0x000000fd0800780c */ /* 0x000fda0000704470 */
[----:B------:R-:W-:Y:S01]  /*1c60*/  @!P0 IMAD.MOV.U32 R7, RZ, RZ, RZ ;  /* 0x000000ffff078224 */ /* 0x000fe200078e00ff */
[----:B------:R-:W-:Y:S06]  /*1c70*/  @!P0 BRA `(.L_x_27) ;  /* 0x00000000005c8947 */ /* 0x000fec0003800000 */
[----:B------:R-:W-:Y:S02]  /*1c80*/  FSETP.GTU.FTZ.AND P0, PT, |R0|, +INF , PT ;  /* 0x7f8000000000780b */ /* 0x000fe40003f1c200 */
[----:B------:R-:W-:-:S04]  /*1c90*/  FSETP.GTU.FTZ.AND P1, PT, |R3|, +INF , PT ;  /* 0x7f8000000300780b */ /* 0x000fc80003f3c200 */
[----:B------:R-:W-:-:S13]  /*1ca0*/  PLOP3.LUT P0, PT, P0, P1, PT, 0xf8, 0x8f ;  /* 0x00000000008f781c */ /* 0x000fda0000703f70 */
[----:B------:R-:W-:Y:S05]  /*1cb0*/  @P0 BRA `(.L_x_28) ;  /* 0x0000000400440947 */ /* 0x000fea0003800000 */
[----:B------:R-:W-:-:S13]  /*1cc0*/  LOP3.LUT P0, RZ, R3, 0x7fffffff, R0, 0xc8, !PT ;  /* 0x7fffffff03ff7812 */ /* 0x000fda000780c800 */
[----:B------:R-:W-:Y:S05]  /*1cd0*/  @!P0 BRA `(.L_x_29) ;  /* 0x0000000400348947 */ /* 0x000fea0003800000 */
[C---:B------:R-:W-:Y:S02]  /*1ce0*/  FSETP.NEU.FTZ.AND P0, PT, |R0|.reuse, +INF , PT ;  /* 0x7f8000000000780b */ /* 0x040fe40003f1d200 */
[----:B------:R-:W-:Y:S02]  /*1cf0*/  FSETP.NEU.FTZ.AND P2, PT, |R3|, +INF , PT ;  /* 0x7f8000000300780b */ /* 0x000fe40003f5d200 */
[----:B------:R-:W-:-:S11]  /*1d00*/  FSETP.NEU.FTZ.AND P1, PT, |R0|, +INF , PT ;  /* 0x7f8000000000780b */ /* 0x000fd60003f3d200 */
[----:B------:R-:W-:Y:S05]  /*1d10*/  @!P2 BRA !P0, `(.L_x_29) ;  /* 0x000000040024a947 */ /* 0x000fea0004000000 */
[----:B------:R-:W-:-:S04]  /*1d20*/  LOP3.LUT P0, RZ, R0, 0x7fffffff, RZ, 0xc0, !PT ;  /* 0x7fffffff00ff7812 */ /* 0x000fc8000780c0ff */
[----:B------:R-:W-:-:S13]  /*1d30*/  PLOP3.LUT P0, PT, P2, P0, PT, 0x2f, 0xf2 ;  /* 0x0000000000f2781c */ /* 0x000fda0001700577 */
[----:B------:R-:W-:Y:S05]  /*1d40*/  @P0 BRA `(.L_x_30) ;  /* 0x0000000400100947 */ /* 0x000fea0003800000 */
[----:B------:R-:W-:-:S04]  /*1d50*/  LOP3.LUT P0, RZ, R3, 0x7fffffff, RZ, 0xc0, !PT ;  /* 0x7fffffff03ff7812 */ /* 0x000fc8000780c0ff */
[----:B------:R-:W-:-:S13]  /*1d60*/  PLOP3.LUT P0, PT, P1, P0, PT, 0x2f, 0xf2 ;  /* 0x0000000000f2781c */ /* 0x000fda0000f00577 */
[----:B------:R-:W-:Y:S05]  /*1d70*/  @P0 BRA `(.L_x_31) ;  /* 0x0000000000f80947 */ /* 0x000fea0003800000 */
[----:B------:R-:W-:Y:S02]  /*1d80*/  ISETP.GE.AND P0, PT, R8, RZ, PT ;  /* 0x000000ff0800720c */ /* 0x000fe40003f06270 */
[----:B------:R-:W-:-:S11]  /*1d90*/  ISETP.GE.AND P1, PT, R9, RZ, PT ;  /* 0x000000ff0900720c */ /* 0x000fd60003f26270 */
[----:B------:R-:W-:Y:S01]  /*1da0*/  @P0 MOV R7, RZ ;  /* 0x000000ff00070202 */ /* 0x000fe20000000f00 */
[----:B------:R-:W-:Y:S02]  /*1db0*/  @!P0 IMAD.MOV.U32 R7, RZ, RZ, -0x40 ;  /* 0xffffffc0ff078424 */ /* 0x000fe400078e00ff */
[----:B------:R-:W-:Y:S01]  /*1dc0*/  @!P0 FFMA R0, R0, 1.84467440737095516160e+19, RZ ;  /* 0x5f80000000008823 */ /* 0x000fe200000000ff */
[----:B------:R-:W-:Y:S02]  /*1dd0*/  @!P1 FFMA R3, R3, 1.84467440737095516160e+19, RZ ;  /* 0x5f80000003039823 */ /* 0x000fe400000000ff */
[----:B------:R-:W-:-:S07]  /*1de0*/  @!P1 IADD3 R7, PT, PT, R7, 0x40, RZ ;  /* 0x0000004007079810 */ /* 0x000fce0007ffe0ff */
.L_x_27:
[----:B------:R-:W-:-:S05]  /*1df0*/  LEA R8, R12, 0xc0800000, 0x17 ;  /* 0xc08000000c087811 */ /* 0x000fca00078eb8ff */
[----:B------:R-:W-:Y:S01]  /*1e00*/  IMAD.IADD R8, R3, 0x1, -R8 ;  /* 0x0000000103087824 */ /* 0x000fe200078e0a08 */
[----:B------:R-:W-:-:S03]  /*1e10*/  IADD3 R3, PT, PT, R10, -0x7f, RZ ;  /* 0xffffff810a037810 */ /* 0x000fc60007ffe0ff */
[----:B------:R0:W1:Y:S01]  /*1e20*/  MUFU.RCP R9, R8 ;  /* 0x0000000800097308 */ /* 0x0000620000001000 */
[----:B------:R-:W-:Y:S01]  /*1e30*/  FADD.FTZ R11, -R8, -RZ ;  /* 0x800000ff080b7221 */ /* 0x000fe20000010100 */
[C---:B------:R-:W-:Y:S01]  /*1e40*/  IMAD R0, R3.reuse, -0x800000, R0 ;  /* 0xff80000003007824 */ /* 0x040fe200078e0200 */
[----:B0-----:R-:W-:-:S05]  /*1e50*/  IADD3 R8, PT, PT, R3, 0x7f, -R12 ;  /* 0x0000007f03087810 */ /* 0x001fca0007ffe80c */
[----:B------:R-:W-:Y:S02]  /*1e60*/  IMAD.IADD R8, R8, 0x1, R7 ;  /* 0x0000000108087824 */ /* 0x000fe400078e0207 */
[----:B-1----:R-:W-:-:S04]  /*1e70*/  FFMA R10, R9, R11, 1 ;  /* 0x3f800000090a7423 */ /* 0x002fc8000000000b */
[----:B------:R-:W-:-:S04]  /*1e80*/  FFMA R14, R9, R10, R9 ;  /* 0x0000000a090e7223 */ /* 0x000fc80000000009 */
[----:B------:R-:W-:-:S04]  /*1e90*/  FFMA R9, R0, R14, RZ ;  /* 0x0000000e00097223 */ /* 0x000fc800000000ff */
[----:B------:R-:W-:-:S04]  /*1ea0*/  FFMA R10, R11, R9, R0 ;  /* 0x000000090b0a7223 */ /* 0x000fc80000000000 */
[----:B------:R-:W-:-:S04]  /*1eb0*/  FFMA R9, R14, R10, R9 ;  /* 0x0000000a0e097223 */ /* 0x000fc80000000009 */
[----:B------:R-:W-:-:S04]  /*1ec0*/  FFMA R10, R11, R9, R0 ;  /* 0x000000090b0a7223 */ /* 0x000fc80000000000 */
[----:B------:R-:W-:-:S05]  /*1ed0*/  FFMA R0, R14, R10, R9 ;  /* 0x0000000a0e007223 */ /* 0x000fca0000000009 */
[----:B------:R-:W-:-:S04]  /*1ee0*/  SHF.R.U32.HI R3, RZ, 0x17, R0 ;  /* 0x00000017ff037819 */ /* 0x000fc80000011600 */
[----:B------:R-:W-:-:S04]  /*1ef0*/  LOP3.LUT R3, R3, 0xff, RZ, 0xc0, !PT ;  /* 0x000000ff03037812 */ /* 0x000fc800078ec0ff */
[----:B------:R-:W-:-:S04]  /*1f00*/  IADD3 R11, PT, PT, R3, R8, RZ ;  /* 0x00000008030b7210 */ /* 0x000fc80007ffe0ff */
[----:B------:R-:W-:-:S04]  /*1f10*/  IADD3 R3, PT, PT, R11, -0x1, RZ ;  /* 0xffffffff0b037810 */ /* 0x000fc80007ffe0ff */
[----:B------:R-:W-:-:S13]  /*1f20*/  ISETP.GE.U32.AND P0, PT, R3, 0xfe, PT ;  /* 0x000000fe0300780c */ /* 0x000fda0003f06070 */
[----:B------:R-:W-:Y:S05]  /*1f30*/  @!P0 BRA `(.L_x_32) ;  /* 0x0000000000808947 */ /* 0x000fea0003800000 */
[----:B------:R-:W-:-:S13]  /*1f40*/  ISETP.GT.AND P0, PT, R11, 0xfe, PT ;  /* 0x000000fe0b00780c */ /* 0x000fda0003f04270 */
[----:B------:R-:W-:Y:S05]  /*1f50*/  @P0 BRA `(.L_x_33) ;  /* 0x00000000006c0947 */ /* 0x000fea0003800000 */
[----:B------:R-:W-:-:S13]  /*1f60*/  ISETP.GE.AND P0, PT, R11, 0x1, PT ;  /* 0x000000010b00780c */ /* 0x000fda0003f06270 */
[----:B------:R-:W-:Y:S05]  /*1f70*/  @P0 BRA `(.L_x_34) ;  /* 0x0000000000980947 */ /* 0x000fea0003800000 */
[----:B------:R-:W-:Y:S02]  /*1f80*/  ISETP.GE.AND P0, PT, R11, -0x18, PT ;  /* 0xffffffe80b00780c */ /* 0x000fe40003f06270 */
[----:B------:R-:W-:-:S11]  /*1f90*/  LOP3.LUT R0, R0, 0x80000000, RZ, 0xc0, !PT ;  /* 0x8000000000007812 */ /* 0x000fd600078ec0ff */
[----:B------:R-:W-:Y:S05]  /*1fa0*/  @!P0 BRA `(.L_x_34) ;  /* 0x00000000008c8947 */ /* 0x000fea0003800000 */
[CCC-:B------:R-:W-:Y:S01]  /*1fb0*/  FFMA.RZ R3, R14.reuse, R10.reuse, R9.reuse ;  /* 0x0000000a0e037223 */ /* 0x1c0fe2000000c009 */
[CCC-:B------:R-:W-:Y:S01]  /*1fc0*/  FFMA.RM R8, R14.reuse, R10.reuse, R9.reuse ;  /* 0x0000000a0e087223 */ /* 0x1c0fe20000004009 */
[C---:B------:R-:W-:Y:S02]  /*1fd0*/  ISETP.NE.AND P2, PT, R11.reuse, RZ, PT ;  /* 0x000000ff0b00720c */ /* 0x040fe40003f45270 */
[----:B------:R-:W-:Y:S02]  /*1fe0*/  ISETP.NE.AND P1, PT, R11, RZ, PT ;  /* 0x000000ff0b00720c */ /* 0x000fe40003f25270 */
[----:B------:R-:W-:Y:S01]  /*1ff0*/  LOP3.LUT R7, R3, 0x7fffff, RZ, 0xc0, !PT ;  /* 0x007fffff03077812 */ /* 0x000fe200078ec0ff */
[----:B------:R-:W-:Y:S01]  /*2000*/  FFMA.RP R3, R14, R10, R9 ;  /* 0x0000000a0e037223 */ /* 0x000fe20000008009 */
[C---:B------:R-:W-:Y:S01]  /*2010*/  VIADD R10, R11.reuse, 0x20 ;  /* 0x000000200b0a7836 */ /* 0x040fe20000000000 */
[----:B------:R-:W-:Y:S02]  /*2020*/  IADD3 R9, PT, PT, -R11, RZ, RZ ;  /* 0x000000ff0b097210 */ /* 0x000fe40007ffe1ff */
[----:B------:R-:W-:-:S02]  /*2030*/  LOP3.LUT R7, R7, 0x800000, RZ, 0xfc, !PT ;  /* 0x0080000007077812 */ /* 0x000fc400078efcff */
[----:B------:R-:W-:Y:S02]  /*2040*/  FSETP.NEU.FTZ.AND P0, PT, R3, R8, PT ;  /* 0x000000080300720b */ /* 0x000fe40003f1d000 */
[----:B------:R-:W-:Y:S02]  /*2050*/  SHF.L.U32 R10, R7, R10, RZ ;  /* 0x0000000a070a7219 */ /* 0x000fe400000006ff */
[----:B------:R-:W-:Y:S02]  /*2060*/  SEL R8, R9, RZ, P2 ;  /* 0x000000ff09087207 */ /* 0x000fe40001000000 */
[----:B------:R-:W-:Y:S02]  /*2070*/  ISETP.NE.AND P1, PT, R10, RZ, P1 ;  /* 0x000000ff0a00720c */ /* 0x000fe40000f25270 */
[----:B------:R-:W-:Y:S02]  /*2080*/  SHF.R.U32.HI R8, RZ, R8, R7 ;  /* 0x00000008ff087219 */ /* 0x000fe40000011607 */
[----:B------:R-:W-:-:S02]  /*2090*/  PLOP3.LUT P0, PT, P0, P1, PT, 0xf8, 0x8f ;  /* 0x00000000008f781c */ /* 0x000fc40000703f70 */
[----:B------:R-:W-:Y:S02]  /*20a0*/  SHF.R.U32.HI R10, RZ, 0x1, R8 ;  /* 0x00000001ff0a7819 */ /* 0x000fe40000011608 */
[----:B------:R-:W-:-:S04]  /*20b0*/  SEL R3, RZ, 0x1, !P0 ;  /* 0x00000001ff037807 */ /* 0x000fc80004000000 */
[----:B------:R-:W-:-:S04]  /*20c0*/  LOP3.LUT R3, R3, 0x1, R10, 0xf8, !PT ;  /* 0x0000000103037812 */ /* 0x000fc800078ef80a */
[----:B------:R-:W-:-:S04]  /*20d0*/  LOP3.LUT R3, R3, R8, RZ, 0xc0, !PT ;  /* 0x0000000803037212 */ /* 0x000fc800078ec0ff */
[----:B------:R-:W-:-:S04]  /*20e0*/  IADD3 R3, PT, PT, R10, R3, RZ ;  /* 0x000000030a037210 */ /* 0x000fc80007ffe0ff */
[----:B------:R-:W-:Y:S01]  /*20f0*/  LOP3.LUT R0, R3, R0, RZ, 0xfc, !PT ;  /* 0x0000000003007212 */ /* 0x000fe200078efcff */
[----:B------:R-:W-:Y:S06]  /*2100*/  BRA `(.L_x_34) ;  /* 0x0000000000347947 */ /* 0x000fec0003800000 */
.L_x_33:
[----:B------:R-:W-:-:S04]  /*2110*/  LOP3.LUT R0, R0, 0x80000000, RZ, 0xc0, !PT ;  /* 0x8000000000007812 */ /* 0x000fc800078ec0ff */
[----:B------:R-:W-:Y:S01]  /*2120*/  LOP3.LUT R0, R0, 0x7f800000, RZ, 0xfc, !PT ;  /* 0x7f80000000007812 */ /* 0x000fe200078efcff */
[----:B------:R-:W-:Y:S06]  /*2130*/  BRA `(.L_x_34) ;  /* 0x0000000000287947 */ /* 0x000fec0003800000 */
.L_x_32:
[----:B------:R-:W-:Y:S01]  /*2140*/  IMAD R0, R8, 0x800000, R0 ;  /* 0x0080000008007824 */ /* 0x000fe200078e0200 */
[----:B------:R-:W-:Y:S06]  /*2150*/  BRA `(.L_x_34) ;  /* 0x0000000000207947 */ /* 0x000fec0003800000 */
.L_x_31:
[----:B------:R-:W-:-:S04]  /*2160*/  LOP3.LUT R0, R3, 0x80000000, R0, 0x48, !PT ;  /* 0x8000000003007812 */ /* 0x000fc800078e4800 */
[----:B------:R-:W-:Y:S01]  /*2170*/  LOP3.LUT R0, R0, 0x7f800000, RZ, 0xfc, !PT ;  /* 0x7f80000000007812 */ /* 0x000fe200078efcff */
[----:B------:R-:W-:Y:S06]  /*2180*/  BRA `(.L_x_34) ;  /* 0x0000000000147947 */ /* 0x000fec0003800000 */
.L_x_30:
[----:B------:R-:W-:Y:S01]  /*2190*/  LOP3.LUT R0, R3, 0x80000000, R0, 0x48, !PT ;  /* 0x8000000003007812 */ /* 0x000fe200078e4800 */
[----:B------:R-:W-:Y:S06]  /*21a0*/  BRA `(.L_x_34) ;  /* 0x00000000000c7947 */ /* 0x000fec0003800000 */
.L_x_29:
[----:B------:R-:W0:Y:S01]  /*21b0*/  MUFU.RSQ R0, -QNAN ;  /* 0xffc0000000007908 */ /* 0x000e220000001400 */
[----:B------:R-:W-:Y:S05]  /*21c0*/  BRA `(.L_x_34) ;  /* 0x0000000000047947 */ /* 0x000fea0003800000 */
.L_x_28:
[----:B------:R-:W-:-:S07]  /*21d0*/  FADD.FTZ R0, R0, R3 ;  /* 0x0000000300007221 */ /* 0x000fce0000010000 */
.L_x_34:
[----:B------:R-:W-:Y:S01]  /*21e0*/  HFMA2 R9, -RZ, RZ, 0, 0 ;  /* 0x00000000ff097431 */ /* 0x000fe200000001ff */
[----:B------:R-:W-:-:S04]  /*21f0*/  MOV R8, R4 ;  /* 0x0000000400087202 */ /* 0x000fc80000000f00 */
[----:B0-----:R-:W-:Y:S05]  /*2200*/  RET.REL.NODEC R8 `(_Z4_y1fPff) ;  /* 0xffffffdc087c7950 */ /* 0x001fea0003c3ffff */
.L_x_35:
        /* <DEDUP_REMOVED lines=15> */
.L_x_103:


//--------------------- .text._Z4_y0fPff          --------------------------
	.section	.text._Z4_y0fPff,"ax",@progbits
	.align	128
        .global         _Z4_y0fPff
        .type           _Z4_y0fPff,@function
        .size           _Z4_y0fPff,(.L_x_118 - _Z4_y0fPff)
        .other          _Z4_y0fPff,@"STO_CUDA_ENTRY STV_DEFAULT"
_Z4_y0fPff:
.text._Z4_y0fPff:
[----:B------:R-:W-:Y:S08]  /*0000*/  LDC R1, c[0x0][0x37c] ;  /* 0x0000df00ff017b82 */ /* 0x000ff00000000800 */
[----:B------:R-:W0:Y:S01]  /*0010*/  LDC R2, c[0x0][0x388] ;  /* 0x0000e200ff027b82 */ /* 0x000e220000000800 */
[----:B------:R-:W1:Y:S01]  /*0020*/  LDCU.64 UR6, c[0x0][0x358] ;  /* 0x00006b00ff0677ac */ /* 0x000e620008000a00 */
[----:B0-----:R-:W-:-:S13]  /*0030*/  FSETP.GTU.AND P0, PT, |R2|, 0.44678848981857299805, PT ;  /* 0x3ee4c1760200780b */ /* 0x001fda0003f0c200 */
[----:B-1----:R-:W-:Y:S05]  /*0040*/  @P0 BRA `(.L_x_36) ;  /* 0x0000000c00600947 */ /* 0x002fea0003800000 */
[C---:B------:R-:W-:Y:S01]  /*0050*/  FSETP.GTU.AND P0, PT, |R2|.reuse, 8, PT ;  /* 0x410000000200780b */ /* 0x040fe20003f0c200 */
[----:B------:R-:W-:-:S12]  /*0060*/  FMUL R3, R2, R2 ;  /* 0x0000000202037220 */ /* 0x000fd80000400000 */
[----:B------:R-:W-:Y:S05]  /*0070*/  @P0 BRA `(.L_x_37) ;  /* 0x0000000000600947 */ /* 0x000fea0003800000 */
[----:B------:R-:W-:Y:S02]  /*0080*/  HFMA2 R5, -RZ, RZ, 0.0261688232421875, -0.61279296875 ;  /* 0x26b3b8e7ff057431 */ /* 0x000fe400000001ff */
[C---:B------:R-:W-:Y:S01]  /*0090*/  FADD R0, |R2|.reuse, -2.4048254489898681641 ;  /* 0xc019e8a902007421 */ /* 0x040fe20000000200 */
[C---:B------:R-:W-:Y:S01]  /*00a0*/  FADD R4, |R2|.reuse, -5.5200781822204589844 ;  /* 0xc0b0a47b02047421 */ /* 0x040fe20000000200 */
[----:B------:R-:W-:Y:S02]  /*00b0*/  FADD R6, |R2|, -8.6537275314331054688 ;  /* 0xc10a75ab02067421 */ /* 0x000fe40000000200 */
[----:B------:R-:W-:Y:S01]  /*00c0*/  FADD R0, R0, -1.0870589761680093943e-07 ;  /* 0xb3e971b300007421 */ /* 0x000fe20000000000 */
[----:B------:R-:W-:Y:S01]  /*00d0*/  FADD R4, R4, 7.1934145751129108248e-08 ;  /* 0x339a7a3704047421 */ /* 0x000fe20000000000 */
[----:B------:R-:W-:Y:S02]  /*00e0*/  FADD R7, R6, -3.8147791769915784243e-07 ;  /* 0xb4cccded06077421 */ /* 0x000fe40000000000 */
[----:B------:R-:W-:-:S04]  /*00f0*/  FFMA R5, R0, -R5, -7.6677725312831318538e-14 ;  /* 0xa9aca9b300057423 */ /* 0x000fc80000000805 */
[----:B------:R-:W-:-:S04]  /*0100*/  FFMA R5, R0, R5, 2.71505561089124825e-12 ;  /* 0x2c3f0e1800057423 */ /* 0x000fc80000000005 */
[----:B------:R-:W-:-:S04]  /*0110*/  FFMA R5, R0, R5, -6.0280118570343876883e-12 ;  /* 0xacd4178100057423 */ /* 0x000fc80000000005 */
[----:B------:R-:W-:-:S04]  /*0120*/  FFMA R5, R0, R5, -4.2393266674878304912e-10 ;  /* 0xafe90f3800057423 */ /* 0x000fc80000000005 */
[----:B------:R-:W-:-:S04]  /*0130*/  FFMA R5, R0, R5, 5.8276378167576581291e-10 ;  /* 0x3020305b00057423 */ /* 0x000fc80000000005 */
[----:B------:R-:W-:-:S04]  /*0140*/  FFMA R5, R0, R5, 5.8077841202930358122e-08 ;  /* 0x3379714300057423 */ /* 0x000fc80000000005 */
[----:B------:R-:W-:-:S04]  /*0150*/  FFMA R5, R0, R5, 1.8003311064163085575e-09 ;  /* 0x30f76f8500057423 */ /* 0x000fc80000000005 */
[----:B------:R-:W-:-:S04]  /*0160*/  FFMA R5, R0, R5, -5.4500733313034288585e-06 ;  /* 0xb6b6dfc600057423 */ /* 0x000fc80000000005 */
[----:B------:R-:W-:-:S04]  /*0170*/  FFMA R5, R0, R5, -7.3432206590950954705e-06 ;  /* 0xb6f665c900057423 */ /* 0x000fc80000000005 */
[----:B------:R-:W-:-:S04]  /*0180*/  FFMA R5, R0, R5, 0.00030170319951139390469 ;  /* 0x399e2deb00057423 */ /* 0x000fc80000000005 */
[----:B------:R-:W-:-:S04]  /*0190*/  FFMA R5, R0, R5, 0.00077395443804562091827 ;  /* 0x3a4ae33400057423 */ /* 0x000fc80000000005 */
[----:B------:R-:W-:-:S04]  /*01a0*/  FFMA R5, R0, R5, -0.0072834617458283901215 ;  /* 0xbbeeaa1b00057423 */ /* 0x000fc80000000005 */
[----:B------:R-:W-:-:S04]  /*01b0*/  FFMA R5, R0, R5, -0.026668203994631767273 ;  /* 0xbcda774700057423 */ /* 0x000fc80000000005 */
[----:B------:R-:W-:-:S04]  /*01c0*/  FMUL R5, R0, R5 ;  /* 0x0000000500057220 */ /* 0x000fc80000400000 */
[----:B------:R-:W-:-:S04]  /*01d0*/  FMUL R4, R5, R4 ;  /* 0x0000000405047220 */ /* 0x000fc80000400000 */
[----:B------:R-:W-:Y:S01]  /*01e0*/  FMUL R4, R4, R7 ;  /* 0x0000000704047220 */ /* 0x000fe20000400000 */
[----:B------:R-:W-:Y:S06]  /*01f0*/  BRA `(.L_x_38) ;  /* 0x0000000800647947 */ /* 0x000fec0003800000 */
.L_x_37:
[----:B------:R-:W-:Y:S01]  /*0200*/  FSETP.NEU.AND P0, PT, |R2|, +INF , PT ;  /* 0x7f8000000200780b */ /* 0x000fe20003f0d200 */
[----:B------:R-:W-:-:S12]  /*0210*/  IMAD.MOV.U32 R4, RZ, RZ, RZ ;  /* 0x000000ffff047224 */ /* 0x000fd800078e00ff */
[----:B------:R-:W-:Y:S05]  /*0220*/  @!P0 BRA `(.L_x_38) ;  /* 0x0000000800588947 */ /* 0x000fea0003800000 */
[----:B------:R-:W0:Y:S01]  /*0230*/  MUFU.RCP R5, |R2| ;  /* 0x4000000200057308 */ /* 0x000e220000001000 */
[----:B------:R-:W-:Y:S02]  /*0240*/  MOV R7, 0x3f91e009 ;  /* 0x3f91e00900077802 */ /* 0x000fe40000000f00 */
[----:B------:R-:W-:Y:S01]  /*0250*/  FSETP.GEU.AND P0, PT, |R2|, 1.175494350822287508e-38, PT ;  /* 0x008000000200780b */ /* 0x000fe20003f0e200 */
[----:B0-----:R-:W-:-:S04]  /*0260*/  FMUL R4, R5, R5 ;  /* 0x0000000505047220 */ /* 0x001fc80000400000 */
[----:B------:R-:W-:-:S04]  /*0270*/  FFMA R7, R4, R7, -0.20532675087451934814 ;  /* 0xbe52412d04077423 */ /* 0x000fc80000000007 */
[----:B------:R-:W-:-:S04]  /*0280*/  FFMA R7, R4, R7, 0.06509173661470413208 ;  /* 0x3d854ed104077423 */ /* 0x000fc80000000007 */
[----:B------:R-:W-:-:S04]  /*0290*/  FFMA R0, R4, R7, -0.12499999254941940308 ;  /* 0xbdffffff04007423 */ /* 0x000fc80000000007 */
[----:B------:R-:W-:Y:S01]  /*02a0*/  FFMA R0, R5, R0, |R2| ;  /* 0x0000000005007223 */ /* 0x000fe20000000402 */
[----:B------:R-:W-:-:S03]  /*02b0*/  FMUL R5, |R2|, 16777216 ;  /* 0x4b80000002057820 */ /* 0x000fc60000400200 */
[----:B------:R-:W-:Y:S02]  /*02c0*/  FMUL R8, R0, 0.63661974668502807617 ;  /* 0x3f22f98300087820 */ /* 0x000fe40000400000 */
[----:B------:R-:W-:Y:S01]  /*02d0*/  FSEL R6, R5, |R2|, !P0 ;  /* 0x4000000205067208 */ /* 0x000fe20004000000 */
[----:B------:R-:W-:Y:S01]  /*02e0*/  IMAD.MOV.U32 R5, RZ, RZ, 0x4056fe93 ;  /* 0x4056fe93ff057424 */ /* 0x000fe200078e00ff */
[----:B------:R-:W0:Y:S03]  /*02f0*/  F2I.NTZ R11, R8 ;  /* 0x00000008000b7305 */ /* 0x000e260000203100 */
[----:B------:R-:W-:-:S04]  /*0300*/  FFMA R5, R4, R5, -0.51452267169952392578 ;  /* 0xbf03b7c204057423 */ /* 0x000fc80000000005 */
[C---:B------:R-:W-:Y:S01]  /*0310*/  FFMA R5, R4.reuse, R5, 0.10337056964635848999 ;  /* 0x3dd3b3f304057423 */ /* 0x040fe20000000005 */
[----:B------:R-:W1:Y:S03]  /*0320*/  MUFU.RSQ R7, R6 ;  /* 0x0000000600077308 */ /* 0x000e660000001400 */
[----:B------:R-:W-:Y:S01]  /*0330*/  FFMA R5, R4, R5, -0.062499724328517913818 ;  /* 0xbd7fffb604057423 */ /* 0x000fe20000000005 */
[----:B0-----:R-:W-:-:S03]  /*0340*/  I2FP.F32.S32 R9, R11 ;  /* 0x0000000b00097245 */ /* 0x001fc60000201400 */
[----:B------:R-:W-:Y:S02]  /*0350*/  FFMA R4, R4, R5, 1 ;  /* 0x3f80000004047423 */ /* 0x000fe40000000005 */
[----:B------:R-:W-:-:S04]  /*0360*/  FFMA R10, R9, -1.5707962512969970703, R0 ;  /* 0xbfc90fda090a7823 */ /* 0x000fc80000000000 */
[----:B------:R-:W-:Y:S01]  /*0370*/  FFMA R10, R9, -7.5497894158615963534e-08, R10 ;  /* 0xb3a22168090a7823 */ /* 0x000fe2000000000a */
[----:B-1----:R-:W-:Y:S01]  /*0380*/  @!P0 FMUL R7, R7, 4096 ;  /* 0x4580000007078820 */ /* 0x002fe20000400000 */
[----:B------:R-:W-:Y:S02]  /*0390*/  FSETP.GE.AND P0, PT, |R0|, 105615, PT ;  /* 0x47ce47800000780b */ /* 0x000fe40003f06200 */
[----:B------:R-:W-:Y:S01]  /*03a0*/  FFMA R9, R9, -5.3903029534742383927e-15, R10 ;  /* 0xa7c234c509097823 */ /* 0x000fe2000000000a */
[----:B------:R-:W-:-:S04]  /*03b0*/  FMUL R7, R7, 0.79788458347320556641 ;  /* 0x3f4c422a07077820 */ /* 0x000fc80000400000 */
[----:B------:R-:W-:-:S06]  /*03c0*/  FMUL R4, R4, R7 ;  /* 0x0000000704047220 */ /* 0x000fcc0000400000 */
[----:B------:R-:W-:Y:S05]  /*03d0*/  @!P0 BRA `(.L_x_39) ;  /* 0x0000000400788947 */ /* 0x000fea0003800000 */
        /* <DEDUP_REMOVED lines=11> */
.L_x_40:
        /* <DEDUP_REMOVED lines=36> */
[----:B------:R-:W-:Y:S02]  /*06d0*/  @P3 MOV R7, R12 ;  /* 0x0000000c00073202 */ /* 0x000fe40000000f00 */
[C---:B------:R-:W-:Y:S01]  /*06e0*/  ISETP.EQ.AND P3, PT, R9.reuse, -0x4, PT ;  /* 0xfffffffc0900780c */ /* 0x040fe20003f62270 */
[----:B------:R-:W-:Y:S01]  /*06f0*/  @P4 IMAD.MOV.U32 R8, RZ, RZ, R12 ;  /* 0x000000ffff084224 */ /* 0x000fe200078e000c */
[----:B------:R-:W-:Y:S01]  /*0700*/  @P4 MOV R7, R13 ;  /* 0x0000000d00074202 */ /* 0x000fe20000000f00 */
[----:B------:R-:W-:Y:S01]  /*0710*/  @P2 IMAD.MOV.U32 R7, RZ, RZ, R14 ;  /* 0x000000ffff072224 */ /* 0x000fe200078e000e */
[----:B------:R-:W-:Y:S02]  /*0720*/  ISETP.EQ.AND P4, PT, R9, 0x4, PT ;  /* 0x000000040900780c */ /* 0x000fe40003f82270 */
[----:B------:R-:W-:Y:S02]  /*0730*/  @P1 MOV R7, R15 ;  /* 0x0000000f00071202 */ /* 0x000fe40000000f00 */
[----:B------:R-:W-:-:S02]  /*0740*/  @P0 MOV R7, R16 ;  /* 0x0000001000070202 */ /* 0x000fc40000000f00 */
[----:B------:R-:W-:Y:S02]  /*0750*/  @P2 MOV R8, R13 ;  /* 0x0000000d00082202 */ /* 0x000fe40000000f00 */
[----:B------:R-:W-:Y:S01]  /*0760*/  @P1 MOV R8, R14 ;  /* 0x0000000e00081202 */ /* 0x000fe20000000f00 */
[----:B------:R-:W-:Y:S01]  /*0770*/  @P3 IMAD.MOV.U32 R7, RZ, RZ, R17 ;  /* 0x000000ffff073224 */ /* 0x000fe200078e0011 */
[----:B------:R-:W-:Y:S01]  /*0780*/  @P5 MOV R7, R5 ;  /* 0x0000000500075202 */ /* 0x000fe20000000f00 */
[----:B------:R-:W-:Y:S01]  /*0790*/  @P0 IMAD.MOV.U32 R8, RZ, RZ, R15 ;  /* 0x000000ffff080224 */ /* 0x000fe200078e000f */
[----:B------:R-:W-:Y:S02]  /*07a0*/  @P3 MOV R8, R16 ;  /* 0x0000001000083202 */ /* 0x000fe40000000f00 */
[----:B------:R-:W-:Y:S01]  /*07b0*/  @P5 MOV R8, R17 ;  /* 0x0000001100085202 */ /* 0x000fe20000000f00 */
[----:B------:R-:W-:Y:S01]  /*07c0*/  @P4 IMAD.MOV.U32 R8, RZ, RZ, R5 ;  /* 0x000000ffff084224 */ /* 0x000fe200078e0005 */
[----:B------:R-:W-:Y:S01]  /*07d0*/  MOV R11, R7 ;  /* 0x00000007000b7202 */ /* 0x000fe20000000f00 */
[----:B------:R-:W-:Y:S06]  /*07e0*/  @!P6 BRA `(.L_x_41) ;  /* 0x00000000002ce947 */ /* 0x000fec0003800000 */
[----:B------:R-:W-:Y:S01]  /*07f0*/  @P2 MOV R7, R12 ;  /* 0x0000000c00072202 */ /* 0x000fe20000000f00 */
[----:B------:R-:W-:Y:S01]  /*0800*/  @P1 IMAD.MOV.U32 R7, RZ, RZ, R13 ;  /* 0x000000ffff071224 */ /* 0x000fe200078e000d */
[----:B------:R-:W-:Y:S02]  /*0810*/  @P0 MOV R7, R14 ;  /* 0x0000000e00070202 */ /* 0x000fe40000000f00 */
[----:B------:R-:W-:Y:S02]  /*0820*/  ISETP.EQ.AND P0, PT, R9, 0x8, PT ;  /* 0x000000080900780c */ /* 0x000fe40003f02270 */
[----:B------:R-:W-:Y:S01]  /*0830*/  @P3 MOV R7, R15 ;  /* 0x0000000f00073202 */ /* 0x000fe20000000f00 */
[----:B------:R-:W-:Y:S01]  /*0840*/  @P5 IMAD.MOV.U32 R7, RZ, RZ, R16 ;  /* 0x000000ffff075224 */ /* 0x000fe200078e0010 */
[----:B------:R-:W-:Y:S02]  /*0850*/  @P4 MOV R7, R17 ;  /* 0x0000001100074202 */ /* 0x000fe40000000f00 */
[----:B------:R-:W-:-:S04]  /*0860*/  LOP3.LUT R6, R6, 0x1f, RZ, 0xc0, !PT ;  /* 0x0000001f06067812 */ /* 0x000fc800078ec0ff */
[----:B------:R-:W-:-:S03]  /*0870*/  SHF.L.W.U32.HI R11, R8, R6, R11 ;  /* 0x00000006080b7219 */ /* 0x000fc60000010e0b */
[----:B------:R-:W-:-:S04]  /*0880*/  @P0 MOV R7, R5 ;  /* 0x0000000500070202 */ /* 0x000fc80000000f00 */
[----:B------:R-:W-:-:S07]  /*0890*/  SHF.L.W.U32.HI R8, R7, R6, R8 ;  /* 0x0000000607087219 */ /* 0x000fce0000010e08 */
.L_x_41:
        /* <DEDUP_REMOVED lines=13> */
[----:B------:R-:W-:-:S04]  /*0970*/  IADD3 R0, PT, PT, -R11, RZ, RZ ;  /* 0x000000ff0b007210 */ /* 0x000fc80007ffe1ff */
[----:B------:R-:W-:Y:S01]  /*0980*/  @!P0 MOV R11, R0 ;  /* 0x00000000000b8202 */ /* 0x000fe20000000f00 */
[----:B0-----:R-:W-:-:S10]  /*0990*/  DMUL R6, R6, UR4 ;  /* 0x0000000406067c28 */ /* 0x001fd40008000000 */
[----:B------:R-:W0:Y:S02]  /*09a0*/  F2F.F32.F64 R6, R6 ;  /* 0x0000000600067310 */ /* 0x000e240000301000 */
[----:B0-----:R-:W-:-:S07]  /*09b0*/  FSEL R9, -R6, R6, !P1 ;  /* 0x0000000606097208 */ /* 0x001fce0004800100 */
.L_x_39:
[----:B------:R-:W-:Y:S01]  /*09c0*/  LOP3.LUT R11, R11, 0x3, RZ, 0xc0, !PT ;  /* 0x000000030b0b7812 */ /* 0x000fe200078ec0ff */
[----:B------:R-:W-:Y:S01]  /*09d0*/  IMAD.MOV.U32 R0, RZ, RZ, 0x3fc90fdb ;  /* 0x3fc90fdbff007424 */ /* 0x000fe200078e00ff */
[----:B------:R-:W-:Y:S01]  /*09e0*/  MOV R8, 0x37cbac00 ;  /* 0x37cbac0000087802 */ /* 0x000fe20000000f00 */
[----:B------:R-:W-:Y:S01]  /*09f0*/  IMAD.MOV.U32 R10, RZ, RZ, 0x3e2aaaa8 ;  /* 0x3e2aaaa8ff0a7424 */ /* 0x000fe200078e00ff */
[----:B------:R-:W-:-:S05]  /*0a00*/  I2FP.F32.U32 R11, R11 ;  /* 0x0000000b000b7245 */ /* 0x000fca0000201000 */
[----:B------:R-:W-:-:S04]  /*0a10*/  FFMA R0, R11, R0, -0.78539818525314331055 ;  /* 0xbf490fdb0b007423 */ /* 0x000fc80000000000 */
[----:B------:R-:W-:Y:S01]  /*0a20*/  FADD R0, R0, R9 ;  /* 0x0000000900007221 */ /* 0x000fe20000000000 */
[----:B------:R-:W-:-:S03]  /*0a30*/  MOV R9, 0x3c0885e4 ;  /* 0x3c0885e400097802 */ /* 0x000fc60000000f00 */
[----:B------:R-:W-:-:S06]  /*0a40*/  FMUL R5, R0, 0.63661974668502807617 ;  /* 0x3f22f98300057820 */ /* 0x000fcc0000400000 */
[----:B------:R-:W0:Y:S02]  /*0a50*/  F2I.NTZ R5, R5 ;  /* 0x0000000500057305 */ /* 0x000e240000203100 */
[----:B0-----:R-:W-:Y:S02]  /*0a60*/  I2FP.F32.S32 R7, R5 ;  /* 0x0000000500077245 */ /* 0x001fe40000201400 */
[C---:B------:R-:W-:Y:S02]  /*0a70*/  LOP3.LUT R6, R5.reuse, 0x1, RZ, 0xc0, !PT ;  /* 0x0000000105067812 */ /* 0x040fe400078ec0ff */
[----:B------:R-:W-:Y:S01]  /*0a80*/  IADD3 R5, PT, PT, R5, 0x1, RZ ;  /* 0x0000000105057810 */ /* 0x000fe20007ffe0ff */
[----:B------:R-:W-:Y:S01]  /*0a90*/  FFMA R0, R7, -1.5707962512969970703, R0 ;  /* 0xbfc90fda07007823 */ /* 0x000fe20000000000 */
[----:B------:R-:W-:Y:S02]  /*0aa0*/  ISETP.NE.U32.AND P0, PT, R6, 0x1, PT ;  /* 0x000000010600780c */ /* 0x000fe40003f05070 */
[----:B------:R-:W-:Y:S01]  /*0ab0*/  LOP3.LUT P1, RZ, R5, 0x2, RZ, 0xc0, !PT ;  /* 0x0000000205ff7812 */ /* 0x000fe2000782c0ff */
[----:B------:R-:W-:-:S04]  /*0ac0*/  FFMA R0, R7, -7.5497894158615963534e-08, R0 ;  /* 0xb3a2216807007823 */ /* 0x000fc80000000000 */
[C---:B------:R-:W-:Y:S01]  /*0ad0*/  FMUL R7, R0.reuse, R0 ;  /* 0x0000000000077220 */ /* 0x040fe20000400000 */
[----:B------:R-:W-:-:S03]  /*0ae0*/  FSEL R0, R0, 1, !P0 ;  /* 0x3f80000000007808 */ /* 0x000fc60004000000 */
[----:B------:R-:W-:Y:S01]  /*0af0*/  FFMA R6, R7, R8, -0.0013887860113754868507 ;  /* 0xbab607ed07067423 */ /* 0x000fe20000000008 */
[----:B------:R-:W-:Y:S01]  /*0b00*/  FSEL R8, R9, 0.041666727513074874878, !P0 ;  /* 0x3d2aaabb09087808 */ /* 0x000fe20004000000 */
[----:B------:R-:W-:Y:S01]  /*0b10*/  FFMA R5, R7, R0, RZ ;  /* 0x0000000007057223 */ /* 0x000fe200000000ff */
[----:B------:R-:W-:Y:S02]  /*0b20*/  FSEL R9, -R10, -0.4999999701976776123, !P0 ;  /* 0xbeffffff0a097808 */ /* 0x000fe40004000100 */
[----:B------:R-:W-:-:S05]  /*0b30*/  FSEL R6, R6, -0.00019574658654164522886, P0 ;  /* 0xb94d415306067808 */ /* 0x000fca0000000000 */
[----:B------:R-:W-:-:S04]  /*0b40*/  FFMA R6, R7, R6, R8 ;  /* 0x0000000607067223 */ /* 0x000fc80000000008 */
[----:B------:R-:W-:-:S04]  /*0b50*/  FFMA R6, R7, R6, R9 ;  /* 0x0000000607067223 */ /* 0x000fc80000000009 */
[----:B------:R-:W-:-:S04]  /*0b60*/  FFMA R5, R5, R6, R0 ;  /* 0x0000000605057223 */ /* 0x000fc80000000000 */
[----:B------:R-:W-:-:S04]  /*0b70*/  @P1 FADD R5, RZ, -R5 ;  /* 0x80000005ff051221 */ /* 0x000fc80000000000 */
[----:B------:R-:W-:-:S07]  /*0b80*/  FMUL R4, R4, R5 ;  /* 0x0000000504047220 */ /* 0x000fce0000400000 */
.L_x_38:
[C---:B------:R-:W-:Y:S01]  /*0b90*/  FMUL R5, |R2|.reuse, 8388608 ;  /* 0x4b00000002057820 */ /* 0x040fe20000400200 */
[----:B------:R-:W-:Y:S01]  /*0ba0*/  FSETP.GEU.AND P0, PT, |R2|, 1.175494350822287508e-38, PT ;  /* 0x008000000200780b */ /* 0x000fe20003f0e200 */
[----:B------:R-:W-:Y:S01]  /*0bb0*/  IMAD.MOV.U32 R10, RZ, RZ, 0x7f800000 ;  /* 0x7f800000ff0a7424 */ /* 0x000fe200078e00ff */
[----:B------:R-:W-:Y:S02]  /*0bc0*/  MOV R7, 0x3e055027 ;  /* 0x3e05502700077802 */ /* 0x000fe40000000f00 */
[----:B------:R-:W-:Y:S02]  /*0bd0*/  FSEL R5, R5, |R2|, !P0 ;  /* 0x4000000205057208 */ /* 0x000fe40004000000 */
[----:B------:R-:W-:Y:S02]  /*0be0*/  FSEL R9, RZ, -23, P0 ;  /* 0xc1b80000ff097808 */ /* 0x000fe40000000000 */
[C---:B------:R-:W-:Y:S02]  /*0bf0*/  IADD3 R0, PT, PT, R5.reuse, -0x3f2aaaab, RZ ;  /* 0xc0d5555505007810 */ /* 0x040fe40007ffe0ff */
[----:B------:R-:W-:-:S02]  /*0c00*/  ISETP.GT.U32.AND P0, PT, R5, 0x7f7fffff, PT ;  /* 0x7f7fffff0500780c */ /* 0x000fc40003f04070 */
[----:B------:R-:W-:Y:S02]  /*0c10*/  LOP3.LUT R0, R0, 0xff800000, RZ, 0xc0, !PT ;  /* 0xff80000000007812 */ /* 0x000fe400078ec0ff */
[----:B------:R-:W-:-:S03]  /*0c20*/  MOV R8, 0x33dbe5ac ;  /* 0x33dbe5ac00087802 */ /* 0x000fc60000000f00 */
[----:B------:R-:W-:Y:S01]  /*0c30*/  IMAD.IADD R6, R5, 0x1, -R0 ;  /* 0x0000000105067824 */ /* 0x000fe200078e0a00 */
[----:B------:R-:W-:Y:S01]  /*0c40*/  I2FP.F32.S32 R0, R0 ;  /* 0x0000000000007245 */ /* 0x000fe20000201400 */
[C---:B------:R-:W-:Y:S02]  /*0c50*/  FFMA R8, R3.reuse, R8, -9.4943006843095645308e-06 ;  /* 0xb71f49b603087423 */ /* 0x040fe40000000008 */
[----:B------:R-:W-:Y:S02]  /*0c60*/  FADD R6, R6, -1 ;  /* 0xbf80000006067421 */ /* 0x000fe40000000000 */
[----:B------:R-:W-:Y:S01]  /*0c70*/  FFMA R0, R0, 1.1920928955078125e-07, R9 ;  /* 0x3400000000007823 */ /* 0x000fe20000000009 */
[----:B------:R-:W-:Y:S01]  /*0c80*/  FFMA R8, R3, R8, 0.00053860247135162353516 ;  /* 0x3a0d310003087423 */ /* 0x000fe20000000008 */
[----:B------:R-:W-:-:S03]  /*0c90*/  FFMA R7, R6, -R7, 0.14084610342979431152 ;  /* 0x3e1039f606077423 */ /* 0x000fc60000000807 */
[----:B------:R-:W-:Y:S01]  /*0ca0*/  FFMA R8, R3, R8, -0.016073968261480331421 ;  /* 0xbc83ad8e03087423 */ /* 0x000fe20000000008 */
[----:B------:R-:W-:-:S03]  /*0cb0*/  FFMA R7, R6, R7, -0.12148627638816833496 ;  /* 0xbdf8cdcc06077423 */ /* 0x000fc60000000007 */
[----:B------:R-:W-:Y:S01]  /*0cc0*/  FFMA R8, R3, R8, 0.17760601639747619629 ;  /* 0x3e35de5a03087423 */ /* 0x000fe20000000008 */
[----:B------:R-:W-:-:S03]  /*0cd0*/  FFMA R7, R6, R7, 0.13980610668659210205 ;  /* 0x3e0f295506077423 */ /* 0x000fc60000000007 */
[----:B------:R-:W-:Y:S01]  /*0ce0*/  FFMA R8, R3, R8, -0.073804296553134918213 ;  /* 0xbd9726b503087423 */ /* 0x000fe20000000008 */
[----:B------:R-:W-:-:S04]  /*0cf0*/  FFMA R7, R6, R7, -0.16684235632419586182 ;  /* 0xbe2ad8b906077423 */ /* 0x000fc80000000007 */
[----:B------:R-:W-:-:S04]  /*0d00*/  FFMA R7, R6, R7, 0.20012299716472625732 ;  /* 0x3e4ced0b06077423 */ /* 0x000fc80000000007 */
[----:B------:R-:W-:-:S04]  /*0d10*/  FFMA R7, R6, R7, -0.24999669194221496582 ;  /* 0xbe7fff2206077423 */ /* 0x000fc80000000007 */
[----:B------:R-:W-:-:S04]  /*0d20*/  FFMA R7, R6, R7, 0.33333182334899902344 ;  /* 0x3eaaaa7806077423 */ /* 0x000fc80000000007 */
[----:B------:R-:W-:-:S04]  /*0d30*/  FFMA R7, R6, R7, -0.5 ;  /* 0xbf00000006077423 */ /* 0x000fc80000000007 */
[----:B------:R-:W-:-:S04]  /*0d40*/  FMUL R7, R6, R7 ;  /* 0x0000000706077220 */ /* 0x000fc80000400000 */
[----:B------:R-:W-:Y:S01]  /*0d50*/  FFMA R7, R6, R7, R6 ;  /* 0x0000000706077223 */ /* 0x000fe20000000006 */
[----:B------:R-:W-:-:S03]  /*0d60*/  FFMA R6, R5, R10, +INF ;  /* 0x7f80000005067423 */ /* 0x000fc6000000000a */
[----:B------:R-:W-:Y:S01]  /*0d70*/  @!P0 FFMA R6, R0, 0.69314718246459960938, R7 ;  /* 0x3f31721800068823 */ /* 0x000fe20000000007 */
[----:B------:R-:W-:-:S03]  /*0d80*/  FSETP.NEU.AND P0, PT, R5, RZ, PT ;  /* 0x000000ff0500720b */ /* 0x000fc60003f0d000 */
[----:B------:R-:W-:-:S05]  /*0d90*/  FMUL R6, R6, 0.63661974668502807617 ;  /* 0x3f22f98306067820 */ /* 0x000fca0000400000 */
[----:B------:R-:W-:-:S05]  /*0da0*/  FSEL R5, R6, -INF , P0 ;  /* 0xff80000006057808 */ /* 0x000fca0000000000 */
[----:B------:R-:W-:Y:S01]  /*0db0*/  FFMA R3, R5, R4, R8 ;  /* 0x0000000405037223 */ /* 0x000fe20000000008 */
[----:B------:R-:W-:Y:S06]  /*0dc0*/  BRA `(.L_x_42) ;  /* 0x0000000c00287947 */ /* 0x000fec0003800000 */
.L_x_36:
[----:B------:R-:W-:-:S13]  /*0dd0*/  FSETP.GTU.AND P0, PT, |R2|, 1.9256277084350585938, PT ;  /* 0x3ff67af80200780b */ /* 0x000fda0003f0c200 */
[----:B------:R-:W-:Y:S05]  /*0de0*/  @P0 BRA `(.L_x_43) ;  /* 0x0000000000440947 */ /* 0x000fea0003800000 */
[----:B------:R-:W-:Y:S02]  /*0df0*/  HFMA2 R3, -RZ, RZ, 1.2158203125, -9.3984375 ;  /* 0x3cddc8b3ff037431 */ /* 0x000fe400000001ff */
[----:B------:R-:W-:-:S04]  /*0e00*/  FADD R0, |R2|, -0.89357697963714599609 ;  /* 0xbf64c17602007421 */ /* 0x000fc80000000200 */
[----:B------:R-:W-:-:S04]  /*0e10*/  FADD R0, R0, 1.3357978723149699363e-08 ;  /* 0x32657d0300007421 */ /* 0x000fc80000000000 */
[----:B------:R-:W-:-:S04]  /*0e20*/  FFMA R3, R0, R3, -0.12728613615036010742 ;  /* 0xbe02574c00037423 */ /* 0x000fc80000000003 */
[----:B------:R-:W-:-:S04]  /*0e30*/  FFMA R3, R0, R3, 0.24919427931308746338 ;  /* 0x3e7f2cc900037423 */ /* 0x000fc80000000003 */
[----:B------:R-:W-:-:S04]  /*0e40*/  FFMA R3, R0, R3, -0.27333530783653259277 ;  /* 0xbe8bf29b00037423 */ /* 0x000fc80000000003 */
[----:B------:R-:W-:-:S04]  /*0e50*/  FFMA R3, R0, R3, 0.21465520560741424561 ;  /* 0x3e5bce9300037423 */ /* 0x000fc80000000003 */
[----:B------:R-:W-:-:S04]  /*0e60*/  FFMA R3, R0, R3, -0.18043898046016693115 ;  /* 0xbe38c4ff00037423 */ /* 0x000fc80000000003 */
[----:B------:R-:W-:-:S04]  /*0e70*/  FFMA R3, R0, R3, 0.18990822136402130127 ;  /* 0x3e42774d00037423 */ /* 0x000fc80000000003 */
[----:B------:R-:W-:-:S04]  /*0e80*/  FFMA R3, R0, R3, -0.20543172955513000488 ;  /* 0xbe525cb200037423 */ /* 0x000fc80000000003 */
[----:B------:R-:W-:-:S04]  /*0e90*/  FFMA R3, R0, R3, 0.21968169510364532471 ;  /* 0x3e60f43d00037423 */ /* 0x000fc80000000003 */
[----:B------:R-:W-:-:S04]  /*0ea0*/  FFMA R3, R0, R3, -0.22614009678363800049 ;  /* 0xbe67914500037423 */ /* 0x000fc80000000003 */
[----:B------:R-:W-:-:S04]  /*0eb0*/  FFMA R3, R0, R3, 0.22052875161170959473 ;  /* 0x3e61d24a00037423 */ /* 0x000fc80000000003 */
[----:B------:R-:W-:-:S04]  /*0ec0*/  FFMA R3, R0, R3, -0.49207821488380432129 ;  /* 0xbefbf1ad00037423 */ /* 0x000fc80000000003 */
[----:B------:R-:W-:-:S04]  /*0ed0*/  FFMA R3, R0, R3, 0.87942093610763549805 ;  /* 0x3f6121bb00037423 */ /* 0x000fc80000000003 */
[----:B------:R-:W-:Y:S01]  /*0ee0*/  FMUL R3, R0, R3 ;  /* 0x0000000300037220 */ /* 0x000fe20000400000 */
[----:B------:R-:W-:Y:S06]  /*0ef0*/  BRA `(.L_x_42) ;  /* 0x0000000800dc7947 */ /* 0x000fec0003800000 */
.L_x_43:
[----:B------:R-:W-:-:S13]  /*0f00*/  FSETP.GTU.AND P0, PT, |R2|, 5.5218648910522460938, PT ;  /* 0x40b0b31e0200780b */ /* 0x000fda0003f0c200 */
[----:B------:R-:W-:Y:S05]  /*0f10*/  @P0 BRA `(.L_x_44) ;  /* 0x0000000000380947 */ /* 0x000fea0003800000 */
[----:B------:R-:W-:Y:S01]  /*0f20*/  FADD R0, |R2|, -3.9576783180236816406 ;  /* 0xc07d4a9a02007421 */ /* 0x000fe20000000200 */
[----:B------:R-:W-:-:S03]  /*0f30*/  MOV R3, 0x3449dd3f ;  /* 0x3449dd3f00037802 */ /* 0x000fc60000000f00 */
[----:B------:R-:W-:-:S04]  /*0f40*/  FADD R0, R0, -1.0129117811175092356e-07 ;  /* 0xb3d9856a00007421 */ /* 0x000fc80000000000 */
[----:B------:R-:W-:-:S04]  /*0f50*/  FFMA R3, R0, -R3, -2.0689195423528872197e-07 ;  /* 0xb45e260700037423 */ /* 0x000fc80000000803 */
[----:B------:R-:W-:-:S04]  /*0f60*/  FFMA R3, R0, R3, -3.9767928683431819081e-06 ;  /* 0xb685706400037423 */ /* 0x000fc80000000003 */
[----:B------:R-:W-:-:S04]  /*0f70*/  FFMA R3, R0, R3, 5.0848408136516809464e-05 ;  /* 0x3855461000037423 */ /* 0x000fc80000000003 */
[----:B------:R-:W-:-:S04]  /*0f80*/  FFMA R3, R0, R3, 0.00019341275037731975317 ;  /* 0x394aced700037423 */ /* 0x000fc80000000003 */
[----:B------:R-:W-:-:S04]  /*0f90*/  FFMA R3, R0, R3, -0.0021835593506693840027 ;  /* 0xbb0f1a0c00037423 */ /* 0x000fc80000000003 */
[----:B------:R-:W-:-:S04]  /*0fa0*/  FFMA R3, R0, R3, -0.0068510985001921653748 ;  /* 0xbbe07f2e00037423 */ /* 0x000fc80000000003 */
[----:B------:R-:W-:-:S04]  /*0fb0*/  FFMA R3, R0, R3, 0.058523852378129959106 ;  /* 0x3d6fb6b500037423 */ /* 0x000fc80000000003 */
[----:B------:R-:W-:-:S04]  /*0fc0*/  FFMA R3, R0, R3, 0.050855580717325210571 ;  /* 0x3d504df100037423 */ /* 0x000fc80000000003 */
[----:B------:R-:W-:-:S04]  /*0fd0*/  FFMA R3, R0, R3, -0.40254268050193786621 ;  /* 0xbece1a1300037423 */ /* 0x000fc80000000003 */
[----:B------:R-:W-:Y:S01]  /*0fe0*/  FMUL R3, R0, R3 ;  /* 0x0000000300037220 */ /* 0x000fe20000400000 */
[----:B------:R-:W-:Y:S06]  /*0ff0*/  BRA `(.L_x_42) ;  /* 0x00000008009c7947 */ /* 0x000fec0003800000 */
.L_x_44:
[----:B------:R-:W-:-:S13]  /*1000*/  FSETP.GTU.AND P0, PT, |R2|, 8.65419769287109375, PT ;  /* 0x410a77980200780b */ /* 0x000fda0003f0c200 */
[----:B------:R-:W-:Y:S05]  /*1010*/  @P0 BRA `(.L_x_45) ;  /* 0x0000000000340947 */ /* 0x000fea0003800000 */
[----:B------:R-:W-:Y:S01]  /*1020*/  FADD R0, |R2|, -7.0860509872436523438 ;  /* 0xc0e2c0ee02007421 */ /* 0x000fe20000000200 */
[----:B------:R-:W-:-:S03]  /*1030*/  IMAD.MOV.U32 R3, RZ, RZ, 0x3510cebe ;  /* 0x3510cebeff037424 */ /* 0x000fc600078e00ff */
[----:B------:R-:W-:-:S04]  /*1040*/  FADD R0, R0, -7.3058117777691222727e-08 ;  /* 0xb39ce42000007421 */ /* 0x000fc80000000000 */
[----:B------:R-:W-:-:S04]  /*1050*/  FFMA R3, R0, R3, 2.5310100681963376701e-06 ;  /* 0x3629da6c00037423 */ /* 0x000fc80000000003 */
[----:B------:R-:W-:-:S04]  /*1060*/  FFMA R3, R0, R3, -4.5855296775698661804e-05 ;  /* 0xb84054c000037423 */ /* 0x000fc80000000003 */
[----:B------:R-:W-:-:S04]  /*1070*/  FFMA R3, R0, R3, -0.00014028201985638588667 ;  /* 0xb91318ab00037423 */ /* 0x000fc80000000003 */
[----:B------:R-:W-:-:S04]  /*1080*/  FFMA R3, R0, R3, 0.0021758752409368753433 ;  /* 0x3b0e992100037423 */ /* 0x000fc80000000003 */
[----:B------:R-:W-:-:S04]  /*1090*/  FFMA R3, R0, R3, 0.0033181209582835435867 ;  /* 0x3b5974d500037423 */ /* 0x000fc80000000003 */
[----:B------:R-:W-:-:S04]  /*10a0*/  FFMA R3, R0, R3, -0.048024024814367294312 ;  /* 0xbd44b4d700037423 */ /* 0x000fc80000000003 */
[----:B------:R-:W-:-:S04]  /*10b0*/  FFMA R3, R0, R3, -0.021175192669034004211 ;  /* 0xbcad779900037423 */ /* 0x000fc80000000003 */
[----:B------:R-:W-:-:S04]  /*10c0*/  FFMA R3, R0, R3, 0.30009761452674865723 ;  /* 0x3e99a66500037423 */ /* 0x000fc80000000003 */
[----:B------:R-:W-:Y:S01]  /*10d0*/  FMUL R3, R0, R3 ;  /* 0x0000000300037220 */ /* 0x000fe20000400000 */
[----:B------:R-:W-:Y:S06]  /*10e0*/  BRA `(.L_x_42) ;  /* 0x0000000800607947 */ /* 0x000fec0003800000 */
.L_x_45:
[----:B------:R-:W-:Y:S01]  /*10f0*/  FSETP.NEU.AND P0, PT, |R2|, +INF , PT ;  /* 0x7f8000000200780b */ /* 0x000fe20003f0d200 */
[----:B------:R-:W-:-:S12]  /*1100*/  HFMA2 R3, -RZ, RZ, 0, 0 ;  /* 0x00000000ff037431 */ /* 0x000fd800000001ff */
[----:B------:R-:W-:Y:S05]  /*1110*/  @!P0 BRA `(.L_x_42) ;  /* 0x0000000800548947 */ /* 0x000fea0003800000 */
[----:B------:R-:W0:Y:S01]  /*1120*/  MUFU.RCP R5, |R2| ;  /* 0x4000000200057308 */ /* 0x000e220000001000 */
[----:B------:R-:W-:Y:S02]  /*1130*/  MOV R0, 0x3f8ccd61 ;  /* 0x3f8ccd6100007802 */ /* 0x000fe40000000f00 */
[----:B------:R-:W-:Y:S01]  /*1140*/  FSETP.GEU.AND P0, PT, |R2|, 1.175494350822287508e-38, PT ;  /* 0x008000000200780b */ /* 0x000fe20003f0e200 */
[----:B0-----:R-:W-:-:S04]  /*1150*/  FMUL R7, R5, R5 ;  /* 0x0000000505077220 */ /* 0x001fc80000400000 */
[----:B------:R-:W-:-:S04]  /*1160*/  FFMA R0, R7, R0, -0.20393031835556030273 ;  /* 0xbe50d31c07007423 */ /* 0x000fc80000000000 */
[----:B------:R-:W-:-:S04]  /*1170*/  FFMA R0, R7, R0, 0.065077804028987884521 ;  /* 0x3d85478307007423 */ /* 0x000fc80000000000 */
[----:B------:R-:W-:-:S04]  /*1180*/  FFMA R3, R7, R0, -0.12499996274709701538 ;  /* 0xbdfffffb07037423 */ /* 0x000fc80000000000 */
[----:B------:R-:W-:Y:S01]  /*1190*/  FFMA R0, R5, R3, |R2| ;  /* 0x0000000305007223 */ /* 0x000fe20000000402 */
[----:B------:R-:W-:-:S03]  /*11a0*/  FMUL R3, |R2|, 16777216 ;  /* 0x4b80000002037820 */ /* 0x000fc60000400200 */
[----:B------:R-:W-:Y:S02]  /*11b0*/  FMUL R4, R0, 0.63661974668502807617 ;  /* 0x3f22f98300047820 */ /* 0x000fe40000400000 */
[----:B------:R-:W-:Y:S01]  /*11c0*/  FSEL R9, R3, |R2|, !P0 ;  /* 0x4000000203097208 */ /* 0x000fe20004000000 */
[----:B------:R-:W-:Y:S01]  /*11d0*/  IMAD.MOV.U32 R3, RZ, RZ, 0x3ecc69f3 ;  /* 0x3ecc69f3ff037424 */ /* 0x000fe200078e00ff */
[----:B------:R-:W0:Y:S03]  /*11e0*/  F2I.NTZ R8, R4 ;  /* 0x0000000400087305 */ /* 0x000e260000203100 */
[----:B------:R-:W-:-:S04]  /*11f0*/  FFMA R3, R7, -R3, 0.10197055339813232422 ;  /* 0x3dd0d5f007037423 */ /* 0x000fc80000000803 */
[C---:B------:R-:W-:Y:S01]  /*1200*/  FFMA R3, R7.reuse, R3, -0.062492687255144119263 ;  /* 0xbd7ff85507037423 */ /* 0x040fe20000000003 */
[----:B------:R-:W1:Y:S03]  /*1210*/  MUFU.RSQ R10, R9 ;  /* 0x00000009000a7308 */ /* 0x000e660000001400 */
[----:B------:R-:W-:Y:S01]  /*1220*/  FFMA R3, R7, R3, 1 ;  /* 0x3f80000007037423 */ /* 0x000fe20000000003 */
[----:B0-----:R-:W-:-:S05]  /*1230*/  I2FP.F32.S32 R5, R8 ;  /* 0x0000000800057245 */ /* 0x001fca0000201400 */
[----:B------:R-:W-:-:S04]  /*1240*/  FFMA R6, R5, -1.5707962512969970703, R0 ;  /* 0xbfc90fda05067823 */ /* 0x000fc80000000000 */
[C---:B------:R-:W-:Y:S01]  /*1250*/  FFMA R6, R5.reuse, -7.5497894158615963534e-08, R6 ;  /* 0xb3a2216805067823 */ /* 0x040fe20000000006 */
        /* <DEDUP_REMOVED lines=10> */
[----:B------:R-:W-:Y:S01]  /*1300*/  SHF.L.U32 R5, R0, 0x8, RZ ;  /* 0x0000000800057819 */ /* 0x000fe200000006ff */
[----:B------:R-:W-:Y:S02]  /*1310*/  HFMA2 R11, -RZ, RZ, 0, 0 ;  /* 0x00000000ff0b7431 */ /* 0x000fe400000001ff */
[----:B------:R-:W-:Y:S01]  /*1320*/  IMAD.MOV.U32 R4, RZ, RZ, RZ ;  /* 0x000000ffff047224 */ /* 0x000fe200078e00ff */
[----:B------:R-:W-:Y:S01]  /*1330*/  MOV R12, RZ ;  /* 0x000000ff000c7202 */ /* 0x000fe20000000f00 */
[----:B------:R-:W0:Y:S01]  /*1340*/  LDCU.64 UR8, c[0x4][URZ] ;  /* 0x01000000ff0877ac */ /* 0x000e220008000a00 */
[----:B------:R-:W-:Y:S01]  /*1350*/  LOP3.LUT R5, R5, 0x80000000, RZ, 0xfc, !PT ;  /* 0x8000000005057812 */ /* 0x000fe200078efcff */
[----:B------:R-:W-:-:S06]  /*1360*/  UMOV UR4, URZ ;  /* 0x000000ff00047c82 */ /* 0x000fcc0008000000 */
.L_x_47:
        /* <DEDUP_REMOVED lines=12> */
[C---:B------:R-:W-:Y:S01]  /*1430*/  ISETP.EQ.AND P5, PT, R12.reuse, 0x14, PT ;  /* 0x000000140c00780c */ /* 0x040fe20003fa2270 */
[----:B------:R-:W-:Y:S02]  /*1440*/  VIADD R12, R12, 0x4 ;  /* 0x000000040c0c7836 */ /* 0x000fe40000000000 */
[----:B--2---:R-:W-:-:S03]  /*1450*/  IMAD.WIDE.U32 R6, R6, R5, RZ ;  /* 0x0000000506067225 */ /* 0x004fc600078e00ff */
[----:B------:R-:W-:-:S04]  /*1460*/  IADD3 R6, P6, PT, R6, R4, RZ ;  /* 0x0000000406067210 */ /* 0x000fc80007fde0ff */
[----:B------:R-:W-:Y:S01]  /*1470*/  IADD3.X R4, PT, PT, R7, R11, RZ, P6, !PT ;  /* 0x0000000b07047210 */ /* 0x000fe200037fe4ff */
[--C-:B------:R-:W-:Y:S01]  /*1480*/  @P0 IMAD.MOV.U32 R10, RZ, RZ, R6.reuse ;  /* 0x000000ffff0a0224 */ /* 0x100fe200078e0006 */
[-C--:B------:R-:W-:Y:S01]  /*1490*/  @P1 MOV R13, R6.reuse ;  /* 0x00000006000d1202 */ /* 0x080fe20000000f00 */
[----:B------:R-:W-:Y:S01]  /*14a0*/  @P3 IMAD.MOV.U32 R15, RZ, RZ, R6 ;  /* 0x000000ffff0f3224 */ /* 0x000fe200078e0006 */
[-C--:B------:R-:W-:Y:S02]  /*14b0*/  @P2 MOV R14, R6.reuse ;  /* 0x00000006000e2202 */ /* 0x080fe40000000f00 */
[-C--:B------:R-:W-:Y:S02]  /*14c0*/  @P4 MOV R16, R6.reuse ;  /* 0x0000000600104202 */ /* 0x080fe40000000f00 */
[----:B------:R-:W-:Y:S01]  /*14d0*/  @P5 MOV R17, R6 ;  /* 0x0000000600115202 */ /* 0x000fe20000000f00 */
[----:B------:R-:W-:Y:S06]  /*14e0*/  BRA.U UP0, `(.L_x_47) ;  /* 0xfffffffd00a07547 */ /* 0x000fec000b83ffff */
[----:B------:R-:W-:-:S04]  /*14f0*/  SHF.R.U32.HI R5, RZ, 0x17, R0 ;  /* 0x00000017ff057819 */ /* 0x000fc80000011600 */
[C---:B------:R-:W-:Y:S02]  /*1500*/  LOP3.LUT R6, R5.reuse, 0xe0, RZ, 0xc0, !PT ;  /* 0x000000e005067812 */ /* 0x040fe400078ec0ff */
[----:B------:R-:W-:Y:S02]  /*1510*/  LOP3.LUT P6, RZ, R5, 0x1f, RZ, 0xc0, !PT ;  /* 0x0000001f05ff7812 */ /* 0x000fe400078cc0ff */
[----:B------:R-:W-:-:S04]  /*1520*/  IADD3 R6, PT, PT, R6, -0x80, RZ ;  /* 0xffffff8006067810 */ /* 0x000fc80007ffe0ff */
        /* <DEDUP_REMOVED lines=9> */
[C---:B------:R-:W-:Y:S02]  /*15c0*/  ISETP.EQ.AND P3, PT, R9.reuse, -0x4, PT ;  /* 0xfffffffc0900780c */ /* 0x040fe40003f62270 */
[----:B------:R-:W-:Y:S01]  /*15d0*/  @P4 MOV R7, R10 ;  /* 0x0000000a00074202 */ /* 0x000fe20000000f00 */
[----:B------:R-:W-:Y:S01]  /*15e0*/  @P2 IMAD.MOV.U32 R7, RZ, RZ, R13 ;  /* 0x000000ffff072224 */ /* 0x000fe200078e000d */
[----:B------:R-:W-:Y:S02]  /*15f0*/  @P4 MOV R6, R13 ;  /* 0x0000000d00064202 */ /* 0x000fe40000000f00 */
[----:B------:R-:W-:Y:S02]  /*1600*/  ISETP.EQ.AND P4, PT, R9, 0x4, PT ;  /* 0x000000040900780c */ /* 0x000fe40003f82270 */
[----:B------:R-:W-:Y:S01]  /*1610*/  @P2 MOV R6, R14 ;  /* 0x0000000e00062202 */ /* 0x000fe20000000f00 */
[----:B------:R-:W-:Y:S01]  /*1620*/  @P1 IMAD.MOV.U32 R6, RZ, RZ, R15 ;  /* 0x000000ffff061224 */ /* 0x000fe200078e000f */
[----:B------:R-:W-:-:S02]  /*1630*/  @P0 MOV R6, R16 ;  /* 0x0000001000060202 */ /* 0x000fc40000000f00 */
[----:B------:R-:W-:Y:S02]  /*1640*/  @P1 MOV R7, R14 ;  /* 0x0000000e00071202 */ /* 0x000fe40000000f00 */
[----:B------:R-:W-:Y:S01]  /*1650*/  @P3 MOV R6, R17 ;  /* 0x0000001100063202 */ /* 0x000fe20000000f00 */
[----:B------:R-:W-:Y:S01]  /*1660*/  @P5 IMAD.MOV.U32 R6, RZ, RZ, R4 ;  /* 0x000000ffff065224 */ /* 0x000fe200078e0004 */
[----:B------:R-:W-:Y:S01]  /*1670*/  @P0 MOV R7, R15 ;  /* 0x0000000f00070202 */ /* 0x000fe20000000f00 */
[----:B------:R-:W-:Y:S01]  /*1680*/  @P3 IMAD.MOV.U32 R7, RZ, RZ, R16 ;  /* 0x000000ffff073224 */ /* 0x000fe200078e0010 */
[----:B------:R-:W-:Y:S02]  /*1690*/  @P5 MOV R7, R17 ;  /* 0x0000001100075202 */ /* 0x000fe40000000f00 */
[----:B------:R-:W-:Y:S02]  /*16a0*/  @P4 MOV R7, R4 ;  /* 0x0000000400074202 */ /* 0x000fe40000000f00 */
[----:B------:R-:W-:Y:S01]  /*16b0*/  MOV R8, R6 ;  /* 0x0000000600087202 */ /* 0x000fe20000000f00 */
[----:B------:R-:W-:Y:S06]  /*16c0*/  @!P6 BRA `(.L_x_48) ;  /* 0x00000000002ce947 */ /* 0x000fec0003800000 */
[----:B------:R-:W-:Y:S01]  /*16d0*/  @P2 IMAD.MOV.U32 R6, RZ, RZ, R10 ;  /* 0x000000ffff062224 */ /* 0x000fe200078e000a */
[----:B------:R-:W-:Y:S02]  /*16e0*/  @P1 MOV R6, R13 ;  /* 0x0000000d00061202 */ /* 0x000fe40000000f00 */
[----:B------:R-:W-:Y:S01]  /*16f0*/  @P0 MOV R6, R14 ;  /* 0x0000000e00060202 */ /* 0x000fe20000000f00 */
[----:B------:R-:W-:Y:S01]  /*1700*/  @P3 IMAD.MOV.U32 R6, RZ, RZ, R15 ;  /* 0x000000ffff063224 */ /* 0x000fe200078e000f */
[----:B------:R-:W-:Y:S02]  /*1710*/  ISETP.EQ.AND P0, PT, R9, 0x8, PT ;  /* 0x000000080900780c */ /* 0x000fe40003f02270 */
[----:B------:R-:W-:Y:S02]  /*1720*/  @P5 MOV R6, R16 ;  /* 0x0000001000065202 */ /* 0x000fe40000000f00 */
[----:B------:R-:W-:Y:S02]  /*1730*/  @P4 MOV R6, R17 ;  /* 0x0000001100064202 */ /* 0x000fe40000000f00 */
[----:B------:R-:W-:-:S04]  /*1740*/  LOP3.LUT R5, R5, 0x1f, RZ, 0xc0, !PT ;  /* 0x0000001f05057812 */ /* 0x000fc800078ec0ff */
[----:B------:R-:W-:-:S03]  /*1750*/  SHF.L.W.U32.HI R8, R7, R5, R8 ;  /* 0x0000000507087219 */ /* 0x000fc60000010e08 */
[----:B------:R-:W-:-:S05]  /*1760*/  @P0 IMAD.MOV.U32 R6, RZ, RZ, R4 ;  /* 0x000000ffff060224 */ /* 0x000fca00078e0004 */
[----:B------:R-:W-:-:S07]  /*1770*/  SHF.L.W.U32.HI R7, R6, R5, R7 ;  /* 0x0000000506077219 */ /* 0x000fce0000010e07 */
.L_x_48:
[C---:B------:R-:W-:Y:S01]  /*1780*/  SHF.L.W.U32.HI R9, R7.reuse, 0x2, R8 ;  /* 0x0000000207097819 */ /* 0x040fe20000010e08 */
[----:B------:R-:W-:Y:S01]  /*1790*/  UMOV UR4, 0x54442d19 ;  /* 0x54442d1900047882 */ /* 0x000fe20000000000 */
[----:B------:R-:W-:Y:S01]  /*17a0*/  SHF.L.U32 R7, R7, 0x2, RZ ;  /* 0x0000000207077819 */ /* 0x000fe200000006ff */
        /* <DEDUP_REMOVED lines=15> */
.L_x_46:
[----:B------:R-:W-:Y:S02]  /*18a0*/  LOP3.LUT R8, R8, 0x3, RZ, 0xc0, !PT ;  /* 0x0000000308087812 */ /* 0x000fe400078ec0ff */
[----:B------:R-:W-:Y:S02]  /*18b0*/  MOV R5, 0x3fc90fdb ;  /* 0x3fc90fdb00057802 */ /* 0x000fe40000000f00 */
[----:B------:R-:W-:Y:S02]  /*18c0*/  I2FP.F32.U32 R8, R8 ;  /* 0x0000000800087245 */ /* 0x000fe40000201000 */
[----:B------:R-:W-:-:S03]  /*18d0*/  MOV R9, 0x3e2aaaa8 ;  /* 0x3e2aaaa800097802 */ /* 0x000fc60000000f00 */
[----:B------:R-:W-:Y:S01]  /*18e0*/  FFMA R5, R8, R5, -2.3561944961547851562 ;  /* 0xc016cbe408057423 */ /* 0x000fe20000000005 */
[----:B------:R-:W-:-:S03]  /*18f0*/  IMAD.MOV.U32 R8, RZ, RZ, 0x3c0885e4 ;  /* 0x3c0885e4ff087424 */ /* 0x000fc600078e00ff */
[----:B------:R-:W-:Y:S01]  /*1900*/  FADD R5, R5, R6 ;  /* 0x0000000605057221 */ /* 0x000fe20000000000 */
[----:B------:R-:W-:-:S03]  /*1910*/  MOV R6, 0x37cbac00 ;  /* 0x37cbac0000067802 */ /* 0x000fc60000000f00 */
        /* <DEDUP_REMOVED lines=21> */
.L_x_42:
[----:B------:R-:W0:Y:S01]  /*1a70*/  LDC.64 R4, c[0x0][0x380] ;  /* 0x0000e000ff047b82 */ /* 0x000e220000000a00 */
[----:B------:R-:W-:-:S04]  /*1a80*/  FSETP.GEU.AND P0, PT, R2, RZ, PT ;  /* 0x000000ff0200720b */ /* 0x000fc80003f0e000 */
[----:B------:R-:W-:-:S05]  /*1a90*/  FSEL R3, R3, +QNAN , P0 ;  /* 0x7fffffff03037808 */ /* 0x000fca0000000000 */
[----:B0-----:R-:W-:Y:S01]  /*1aa0*/  STG.E desc[UR6][R4.64], R3 ;  /* 0x0000000304007986 */ /* 0x001fe2000c101906 */
[----:B------:R-:W-:Y:S05]  /*1ab0*/  EXIT ;  /* 0x000000000000794d */ /* 0x000fea0003800000 */
.L_x_49:
        /* <DEDUP_REMOVED lines=12> */
.L_x_118:


//--------------------- .text._Z7_rnormfPfiPKf    --------------------------
	.section	.text._Z7_rnormfPfiPKf,"ax",@progbits
	.align	128
        .global         _Z7_rnormfPfiPKf
        .type           _Z7_rnormfPfiPKf,@function
        .size           _Z7_rnormfPfiPKf,(.L_x_119 - _Z7_rnormfPfiPKf)
        .other          _Z7_rnormfPfiPKf,@"STO_CUDA_ENTRY STV_DEFAULT"
_Z7_rnormfPfiPKf:
.text._Z7_rnormfPfiPKf:
[----:B------:R-:W-:Y:S08]  /*0000*/  LDC R1, c[0x0][0x37c] ;  /* 0x0000df00ff017b82 */ /* 0x000ff00000000800 */
[----:B------:R-:W0:Y:S01]  /*0010*/  LDC.64 R4, c[0x0][0x390] ;  /* 0x0000e400ff047b82 */ /* 0x000e220000000a00 */
[----:B------:R-:W0:Y:S07]  /*0020*/  LDCU.64 UR6, c[0x0][0x358] ;  /* 0x00006b00ff0677ac */ /* 0x000e2e0008000a00 */
[----:B------:R-:W1:Y:S01]  /*0030*/  LDC R2, c[0x0][0x388] ;  /* 0x0000e200ff027b82 */ /* 0x000e620000000800 */
[----:B0-----:R-:W2:Y:S01]  /*0040*/  LDG.E R4, desc[UR6][R4.64] ;  /* 0x0000000604047981 */ /* 0x001ea2000c1e1900 */
[----:B-1----:R-:W-:Y:S01]  /*0050*/  ISETP.GE.AND P0, PT, R2, 0x2, PT ;  /* 0x000000020200780c */ /* 0x002fe20003f06270 */
[----:B--2---:R-:W-:-:S12]  /*0060*/  FADD R0, |R4|, -RZ ;  /* 0x800000ff04007221 */ /* 0x004fd80000000200 */
[----:B------:R-:W-:Y:S05]  /*0070*/  @!P0 BRA `(.L_x_50) ;  /* 0x0000000400788947 */ /* 0x000fea0003800000 */
[----:B------:R-:W-:Y:S02]  /*0080*/  VIADD R3, R2, 0xfffffffe ;  /* 0xfffffffe02037836 */ /* 0x000fe40000000000 */
[----:B------:R-:W-:-:S03]  /*0090*/  IMAD.MOV.U32 R6, RZ, RZ, 0x1 ;  /* 0x00000001ff067424 */ /* 0x000fc600078e00ff */
[----:B------:R-:W-:Y:S01]  /*00a0*/  ISETP.GE.U32.AND P0, PT, R3, 0xf, PT ;  /* 0x0000000f0300780c */ /* 0x000fe20003f06070 */
[----:B------:R-:W-:-:S05]  /*00b0*/  VIADD R3, R2, 0xffffffff ;  /* 0xffffffff02037836 */ /* 0x000fca0000000000 */
[----:B------:R-:W-:-:S07]  /*00c0*/  LOP3.LUT R22, R3, 0xf, RZ, 0xc0, !PT ;  /* 0x0000000f03167812 */ /* 0x000fce00078ec0ff */
[----:B------:R-:W-:Y:S05]  /*00d0*/  @!P0 BRA `(.L_x_51) ;  /* 0x0000000000a08947 */ /* 0x000fea0003800000 */
[----:B------:R-:W0:Y:S01]  /*00e0*/  LDCU.64 UR4, c[0x0][0x390] ;  /* 0x00007200ff0477ac */ /* 0x000e220008000a00 */
[----:B------:R-:W-:Y:S01]  /*00f0*/  LOP3.LUT R8, R3, 0xfffffff0, RZ, 0xc0, !PT ;  /* 0xfffffff003087812 */ /* 0x000fe200078ec0ff */
[----:B------:R-:W-:-:S04]  /*0100*/  IMAD.MOV.U32 R6, RZ, RZ, RZ ;  /* 0x000000ffff067224 */ /* 0x000fc800078e00ff */
[----:B------:R-:W-:Y:S01]  /*0110*/  IMAD.MOV R8, RZ, RZ, -R8 ;  /* 0x000000ffff087224 */ /* 0x000fe200078e0a08 */
[----:B0-----:R-:W-:-:S04]  /*0120*/  UIADD3 UR4, UP0, UPT, UR4, 0x20, URZ ;  /* 0x0000002004047890 */ /* 0x001fc8000ff1e0ff */
[----:B------:R-:W-:Y:S02]  /*0130*/  UIADD3.X UR5, UPT, UPT, URZ, UR5, URZ, UP0, !UPT ;  /* 0x00000005ff057290 */ /* 0x000fe400087fe4ff */
[----:B------:R-:W-:-:S04]  /*0140*/  IMAD.U32 R13, RZ, RZ, UR4 ;  /* 0x00000004ff0d7e24 */ /* 0x000fc8000f8e00ff */
[----:B------:R-:W-:-:S07]  /*0150*/  MOV R5, UR5 ;  /* 0x0000000500057c02 */ /* 0x000fce0008000f00 */
.L_x_52:
[----:B------:R-:W-:-:S05]  /*0160*/  IMAD.MOV.U32 R4, RZ, RZ, R13 ;  /* 0x000000ffff047224 */ /* 0x000fca00078e000d */
[----:B------:R-:W2:Y:S04]  /*0170*/  LDG.E R11, desc[UR6][R4.64+-0x1c] ;  /* 0xffffe406040b7981 */ /* 0x000ea8000c1e1900 */
[----:B------:R-:W2:Y:S04]  /*0180*/  LDG.E R13, desc[UR6][R4.64+-0x18] ;  /* 0xffffe806040d7981 */ /* 0x000ea8000c1e1900 */
[----:B------:R-:W3:Y:S04]  /*0190*/  LDG.E R14, desc[UR6][R4.64+-0x14] ;  /* 0xffffec06040e7981 */ /* 0x000ee8000c1e1900 */
[----:B------:R-:W3:Y:S04]  /*01a0*/  LDG.E R15, desc[UR6][R4.64+-0x10] ;  /* 0xfffff006040f7981 */ /* 0x000ee8000c1e1900 */
[----:B------:R-:W4:Y:S04]  /*01b0*/  LDG.E R16, desc[UR6][R4.64+-0xc] ;  /* 0xfffff40604107981 */ /* 0x000f28000c1e1900 */
[----:B------:R-:W4:Y:S04]  /*01c0*/  LDG.E R17, desc[UR6][R4.64+-0x8] ;  /* 0xfffff80604117981 */ /* 0x000f28000c1e1900 */
[----:B------:R-:W5:Y:S04]  /*01d0*/  LDG.E R18, desc[UR6][R4.64+-0x4] ;  /* 0xfffffc0604127981 */ /* 0x000f68000c1e1900 */
        /* <DEDUP_REMOVED lines=8> */
[----:B------:R0:W5:Y:S01]  /*0260*/  LDG.E R7, desc[UR6][R4.64+0x20] ;  /* 0x0000200604077981 */ /* 0x000162000c1e1900 */
[----:B------:R-:W-:-:S02]  /*0270*/  VIADD R8, R8, 0x10 ;  /* 0x0000001008087836 */ /* 0x000fc40000000000 */
[----:B------:R-:W-:-:S03]  /*0280*/  VIADD R6, R6, 0x10 ;  /* 0x0000001006067836 */ /* 0x000fc60000000000 */
[----:B------:R-:W-:Y:S02]  /*0290*/  ISETP.NE.AND P0, PT, R8, RZ, PT ;  /* 0x000000ff0800720c */ /* 0x000fe40003f05270 */
[----:B--2---:R-:W-:Y:S02]  /*02a0*/  FMNMX3 R11, |R11|, R0, |R13|, !PT ;  /* 0x000000000b0b7276 */ /* 0x004fe4000780060d */
[----:B------:R-:W-:-:S05]  /*02b0*/  IADD3 R13, P1, PT, R4, 0x40, RZ ;  /* 0x00000040040d7810 */ /* 0x000fca0007f3e0ff */
[----:B0-----:R-:W-:Y:S01]  /*02c0*/  IMAD.X R5, RZ, RZ, R5, P1 ;  /* 0x000000ffff057224 */ /* 0x001fe200008e0605 */
[----:B---3--:R-:W-:-:S04]  /*02d0*/  FMNMX3 R11, |R14|, R11, |R15|, !PT ;  /* 0x0000000b0e0b7276 */ /* 0x008fc8000780060f */
[----:B----4-:R-:W-:-:S04]  /*02e0*/  FMNMX3 R11, |R16|, R11, |R17|, !PT ;  /* 0x0000000b100b7276 */ /* 0x010fc80007800611 */
[----:B-----5:R-:W-:-:S04]  /*02f0*/  FMNMX3 R11, |R18|, R11, |R19|, !PT ;  /* 0x0000000b120b7276 */ /* 0x020fc80007800613 */
[----:B------:R-:W-:-:S04]  /*0300*/  FMNMX3 R11, |R20|, R11, |R21|, !PT ;  /* 0x0000000b140b7276 */ /* 0x000fc80007800615 */
[----:B------:R-:W-:-:S04]  /*0310*/  FMNMX3 R11, |R24|, R11, |R23|, !PT ;  /* 0x0000000b180b7276 */ /* 0x000fc80007800617 */
[----:B------:R-:W-:-:S04]  /*0320*/  FMNMX3 R9, |R12|, R11, |R9|, !PT ;  /* 0x0000000b0c097276 */ /* 0x000fc80007800609 */
[----:B------:R-:W-:Y:S01]  /*0330*/  FMNMX3 R0, |R10|, R9, |R7|, !PT ;  /* 0x000000090a007276 */ /* 0x000fe20007800607 */
[----:B------:R-:W-:Y:S06]  /*0340*/  @P0 BRA `(.L_x_52) ;  /* 0xfffffffc00840947 */ /* 0x000fec000383ffff */
[----:B------:R-:W-:-:S07]  /*0350*/  VIADD R6, R6, 0x1 ;  /* 0x0000000106067836 */ /* 0x000fce0000000000 */
.L_x_51:
[----:B------:R-:W-:-:S13]  /*0360*/  ISETP.NE.AND P0, PT, R22, RZ, PT ;  /* 0x000000ff1600720c */ /* 0x000fda0003f05270 */
[----:B------:R-:W-:Y:S05]  /*0370*/  @!P0 BRA `(.L_x_50) ;  /* 0x0000000000b88947 */ /* 0x000fea0003800000 */
[----:B------:R-:W-:Y:S02]  /*0380*/  ISETP.GE.U32.AND P0, PT, R22, 0x8, PT ;  /* 0x000000081600780c */ /* 0x000fe40003f06070 */
[----:B------:R-:W-:-:S04]  /*0390*/  LOP3.LUT R15, R3, 0x7, RZ, 0xc0, !PT ;  /* 0x00000007030f7812 */ /* 0x000fc800078ec0ff */
[----:B------:R-:W-:-:S07]  /*03a0*/  ISETP.NE.AND P1, PT, R15, RZ, PT ;  /* 0x000000ff0f00720c */ /* 0x000fce0003f25270 */
[----:B------:R-:W-:Y:S06]  /*03b0*/  @!P0 BRA `(.L_x_53) ;  /* 0x00000000003c8947 */ /* 0x000fec0003800000 */
[----:B------:R-:W0:Y:S02]  /*03c0*/  LDC.64 R4, c[0x0][0x390] ;  /* 0x0000e400ff047b82 */ /* 0x000e240000000a00 */
[----:B0-----:R-:W-:-:S05]  /*03d0*/  IMAD.WIDE.U32 R4, R6, 0x4, R4 ;  /* 0x0000000406047825 */ /* 0x001fca00078e0004 */
[----:B------:R-:W2:Y:S04]  /*03e0*/  LDG.E R7, desc[UR6][R4.64] ;  /* 0x0000000604077981 */ /* 0x000ea8000c1e1900 */
[----:B------:R-:W2:Y:S04]  /*03f0*/  LDG.E R8, desc[UR6][R4.64+0x4] ;  /* 0x0000040604087981 */ /* 0x000ea8000c1e1900 */
[----:B------:R-:W3:Y:S04]  /*0400*/  LDG.E R10, desc[UR6][R4.64+0x8] ;  /* 0x00000806040a7981 */ /* 0x000ee8000c1e1900 */
[----:B------:R-:W3:Y:S04]  /*0410*/  LDG.E R9, desc[UR6][R4.64+0xc] ;  /* 0x00000c0604097981 */ /* 0x000ee8000c1e1900 */
[----:B------:R-:W4:Y:S04]  /*0420*/  LDG.E R12, desc[UR6][R4.64+0x10] ;  /* 0x00001006040c7981 */ /* 0x000f28000c1e1900 */
[----:B------:R-:W4:Y:S04]  /*0430*/  LDG.E R11, desc[UR6][R4.64+0x14] ;  /* 0x00001406040b7981 */ /* 0x000f28000c1e1900 */
[----:B------:R-:W5:Y:S04]  /*0440*/  LDG.E R14, desc[UR6][R4.64+0x18] ;  /* 0x00001806040e7981 */ /* 0x000f68000c1e1900 */
[----:B------:R-:W5:Y:S01]  /*0450*/  LDG.E R13, desc[UR6][R4.64+0x1c] ;  /* 0x00001c06040d7981 */ /* 0x000f62000c1e1900 */
[----:B------:R-:W-:Y:S01]  /*0460*/  VIADD R6, R6, 0x8 ;  /* 0x0000000806067836 */ /* 0x000fe20000000000 */
[----:B--2---:R-:W-:-:S04]  /*0470*/  FMNMX3 R7, |R7|, R0, |R8|, !PT ;  /* 0x0000000007077276 */ /* 0x004fc80007800608 */
[----:B---3--:R-:W-:-:S04]  /*0480*/  FMNMX3 R7, |R10|, R7, |R9|, !PT ;  /* 0x000000070a077276 */ /* 0x008fc80007800609 */
[----:B----4-:R-:W-:-:S04]  /*0490*/  FMNMX3 R7, |R12|, R7, |R11|, !PT ;  /* 0x000000070c077276 */ /* 0x010fc8000780060b */
[----:B-----5:R-:W-:-:S07]  /*04a0*/  FMNMX3 R0, |R14|, R7, |R13|, !PT ;  /* 0x000000070e007276 */ /* 0x020fce000780060d */
.L_x_53:
        /* <DEDUP_REMOVED lines=10> */
[----:B------:R-:W3:Y:S01]  /*0550*/  LDG.E R10, desc[UR6][R4.64+0xc] ;  /* 0x00000c06040a7981 */ /* 0x000ee2000c1e1900 */
[----:B------:R-:W-:-:S02]  /*0560*/  IADD3 R6, PT, PT, R6, 0x4, RZ ;  /* 0x0000000406067810 */ /* 0x000fc40007ffe0ff */
[----:B--2---:R-:W-:-:S04]  /*0570*/  FMNMX3 R0, |R7|, R0, |R8|, !PT ;  /* 0x0000000007007276 */ /* 0x004fc80007800608 */
[----:B---3--:R-:W-:-:S07]  /*0580*/  FMNMX3 R0, |R9|, R0, |R10|, !PT ;  /* 0x0000000009007276 */ /* 0x008fce000780060a */
.L_x_54:
[----:B------:R-:W-:Y:S05]  /*0590*/  @!P1 BRA `(.L_x_50) ;  /* 0x0000000000309947 */ /* 0x000fea0003800000 */
[----:B------:R-:W0:Y:S01]  /*05a0*/  LDC.64 R4, c[0x0][0x390] ;  /* 0x0000e400ff047b82 */ /* 0x000e220000000a00 */
[----:B------:R-:W-:Y:S02]  /*05b0*/  IMAD.MOV R3, RZ, RZ, -R3 ;  /* 0x000000ffff037224 */ /* 0x000fe400078e0a03 */
[----:B0-----:R-:W-:-:S07]  /*05c0*/  IMAD.WIDE.U32 R6, R6, 0x4, R4 ;  /* 0x0000000406067825 */ /* 0x001fce00078e0004 */
.L_x_55:
[----:B------:R-:W-:Y:S02]  /*05d0*/  IMAD.MOV.U32 R5, RZ, RZ, R7 ;  /* 0x000000ffff057224 */ /* 0x000fe400078e0007 */
[----:B------:R-:W-:-:S05]  /*05e0*/  IMAD.MOV.U32 R4, RZ, RZ, R6 ;  /* 0x000000ffff047224 */ /* 0x000fca00078e0006 */
[----:B------:R-:W2:Y:S01]  /*05f0*/  LDG.E R5, desc[UR6][R4.64] ;  /* 0x0000000604057981 */ /* 0x000ea2000c1e1900 */
[----:B------:R-:W-:Y:S01]  /*0600*/  VIADD R3, R3, 0x1 ;  /* 0x0000000103037836 */ /* 0x000fe20000000000 */
[----:B------:R-:W-:-:S04]  /*0610*/  IADD3 R6, P1, PT, R6, 0x4, RZ ;  /* 0x0000000406067810 */ /* 0x000fc80007f3e0ff */
[----:B------:R-:W-:Y:S01]  /*0620*/  ISETP.NE.AND P0, PT, R3, RZ, PT ;  /* 0x000000ff0300720c */ /* 0x000fe20003f05270 */
[----:B------:R-:W-:Y:S01]  /*0630*/  IMAD.X R7, RZ, RZ, R7, P1 ;  /* 0x000000ffff077224 */ /* 0x000fe200008e0607 */
[----:B--2---:R-:W-:-:S11]  /*0640*/  FMNMX R0, |R5|, R0, !PT ;  /* 0x0000000005007209 */ /* 0x004fd60007800200 */
[----:B------:R-:W-:Y:S05]  /*0650*/  @P0 BRA `(.L_x_55) ;  /* 0xfffffffc00dc0947 */ /* 0x000fea000383ffff */
.L_x_50:
[----:B------:R-:W-:Y:S01]  /*0660*/  ISETP.GE.AND P0, PT, R2, 0x1, PT ;  /* 0x000000010200780c */ /* 0x000fe20003f06270 */
[----:B------:R-:W-:Y:S01]  /*0670*/  IMAD.MOV.U32 R9, RZ, RZ, RZ ;  /* 0x000000ffff097224 */ /* 0x000fe200078e00ff */
[----:B------:R-:W-:-:S04]  /*0680*/  LOP3.LUT R3, R0, 0xfe000000, RZ, 0xc0, !PT ;  /* 0xfe00000000037812 */ /* 0x000fc800078ec0ff */
[----:B------:R-:W-:-:S05]  /*0690*/  LOP3.LUT R3, R3, 0x7e800000, RZ, 0x3c, !PT ;  /* 0x7e80000003037812 */ /* 0x000fca00078e3cff */
[----:B------:R-:W-:Y:S02]  /*06a0*/  FMUL R6, R3, R0 ;  /* 0x0000000003067220 */ /* 0x000fe40000400000 */
[----:B------:R-:W-:Y:S05]  /*06b0*/  @!P0 BRA `(.L_x_56) ;  /* 0x00000008008c8947 */ /* 0x000fea0003800000 */
[C---:B------:R-:W-:Y:S01]  /*06c0*/  ISETP.GE.U32.AND P0, PT, R2.reuse, 0x8, PT ;  /* 0x000000080200780c */ /* 0x040fe20003f06070 */
[----:B------:R-:W-:Y:S01]  /*06d0*/  HFMA2 R7, -RZ, RZ, 0, 0 ;  /* 0x00000000ff077431 */ /* 0x000fe200000001ff */
[----:B------:R-:W-:Y:S02]  /*06e0*/  LOP3.LUT R23, R2, 0x7, RZ, 0xc0, !PT ;  /* 0x0000000702177812 */ /* 0x000fe400078ec0ff */
[----:B------:R-:W-:Y:S02]  /*06f0*/  CS2R R8, SRZ ;  /* 0x0000000000087805 */ /* 0x000fe4000001ff00 */
[----:B------:R-:W-:-:S07]  /*0700*/  ISETP.NE.AND P6, PT, R23, RZ, PT ;  /* 0x000000ff1700720c */ /* 0x000fce0003fc5270 */
[----:B------:R-:W-:Y:S06]  /*0710*/  @!P0 BRA `(.L_x_57) ;  /* 0x0000000400388947 */ /* 0x000fec0003800000 */
[----:B------:R-:W0:Y:S01]  /*0720*/  LDCU.64 UR4, c[0x0][0x390] ;  /* 0x00007200ff0477ac */ /* 0x000e220008000a00 */
[----:B------:R-:W-:Y:S02]  /*0730*/  LOP3.LUT R7, R2, 0x7ffffff8, RZ, 0xc0, !PT ;  /* 0x7ffffff802077812 */ /* 0x000fe400078ec0ff */
[----:B------:R-:W-:Y:S01]  /*0740*/  CS2R R8, SRZ ;  /* 0x0000000000087805 */ /* 0x000fe2000001ff00 */
[----:B0-----:R-:W-:-:S04]  /*0750*/  UIADD3 UR4, UP0, UPT, UR4, 0x10, URZ ;  /* 0x0000001004047890 */ /* 0x001fc8000ff1e0ff */
[----:B------:R-:W-:Y:S02]  /*0760*/  UIADD3.X UR5, UPT, UPT, URZ, UR5, URZ, UP0, !UPT ;  /* 0x00000005ff057290 */ /* 0x000fe400087fe4ff */
[----:B------:R-:W-:Y:S01]  /*0770*/  IMAD.U32 R4, RZ, RZ, UR4 ;  /* 0x00000004ff047e24 */ /* 0x000fe2000f8e00ff */
[----:B------:R-:W-:-:S03]  /*0780*/  UMOV UR4, URZ ;  /* 0x000000ff00047c82 */ /* 0x000fc60008000000 */
[----:B------:R-:W-:-:S07]  /*0790*/  IMAD.U32 R5, RZ, RZ, UR5 ;  /* 0x00000005ff057e24 */ /* 0x000fce000f8e00ff */
.L_x_58:
[----:B------:R-:W2:Y:S04]  /*07a0*/  LDG.E R14, desc[UR6][R4.64+-0x10] ;  /* 0xfffff006040e7981 */ /* 0x000ea8000c1e1900 */
[----:B------:R-:W3:Y:S04]  /*07b0*/  LDG.E R16, desc[UR6][R4.64+-0xc] ;  /* 0xfffff40604107981 */ /* 0x000ee8000c1e1900 */
[----:B------:R-:W4:Y:S04]  /*07c0*/  LDG.E R18, desc[UR6][R4.64+-0x8] ;  /* 0xfffff80604127981 */ /* 0x000f28000c1e1900 */
[----:B------:R-:W5:Y:S04]  /*07d0*/  LDG.E R20, desc[UR6][R4.64+-0x4] ;  /* 0xfffffc0604147981 */ /* 0x000f68000c1e1900 */
[----:B------:R-:W5:Y:S04]  /*07e0*/  LDG.E R22, desc[UR6][R4.64] ;  /* 0x0000000604167981 */ /* 0x000f68000c1e1900 */
[----:B------:R-:W5:Y:S04]  /*07f0*/  LDG.E R24, desc[UR6][R4.64+0x4] ;  /* 0x0000040604187981 */ /* 0x000f68000c1e1900 */
[----:B------:R-:W5:Y:S04]  /*0800*/  LDG.E R12, desc[UR6][R4.64+0x8] ;  /* 0x00000806040c7981 */ /* 0x000f68000c1e1900 */
[----:B------:R-:W5:Y:S01]  /*0810*/  LDG.E R10, desc[UR6][R4.64+0xc] ;  /* 0x00000c06040a7981 */ /* 0x000f62000c1e1900 */
[C---:B------:R-:W-:Y:S01]  /*0820*/  ISETP.NE.AND P5, PT, R8.reuse, UR4, PT ;  /* 0x0000000408007c0c */ /* 0x040fe2000bfa5270 */
[----:B------:R-:W-:Y:S01]  /*0830*/  UIADD3 UR5, UPT, UPT, UR4, 0x1, URZ ;  /* 0x0000000104057890 */ /* 0x000fe2000fffe0ff */
[----:B--2---:R-:W-:Y:S01]  /*0840*/  FMUL R11, R3, |R14| ;  /* 0x4000000e030b7220 */ /* 0x004fe20000400000 */
[----:B------:R-:W-:-:S02]  /*0850*/  VIADD R14, R8, 0x1 ;  /* 0x00000001080e7836 */ /* 0x000fc40000000000 */
[----:B---3--:R-:W-:Y:S02]  /*0860*/  FMUL R13, R3, |R16| ;  /* 0x40000010030d7220 */ /* 0x008fe40000400000 */
[----:B------:R-:W-:Y:S01]  /*0870*/  FSETP.NEU.OR P5, PT, R11, R6, P5 ;  /* 0x000000060b00720b */ /* 0x000fe20002fad400 */
[C---:B----4-:R-:W-:Y:S01]  /*0880*/  FMUL R15, R3.reuse, |R18| ;  /* 0x40000012030f7220 */ /* 0x050fe20000400000 */
[C---:B-----5:R-:W-:Y:S01]  /*0890*/  FMUL R17, R3.reuse, |R20| ;  /* 0x4000001403117220 */ /* 0x060fe20000400000 */
[----:B------:R-:W-:-:S10]  /*08a0*/  FMUL R19, R3, |R22| ;  /* 0x4000001603137220 */ /* 0x000fd40000400000 */
[----:B------:R-:W-:Y:S02]  /*08b0*/  @!P5 IMAD.MOV R14, RZ, RZ, R8 ;  /* 0x000000ffff0ed224 */ /* 0x000fe400078e0208 */
[----:B------:R-:W-:Y:S02]  /*08c0*/  FMUL R21, R3, |R24| ;  /* 0x4000001803157220 */ /* 0x000fe40000400000 */
[C---:B------:R-:W-:Y:S01]  /*08d0*/  VIADD R8, R14.reuse, 0x1 ;  /* 0x000000010e087836 */ /* 0x040fe20000000000 */
[----:B------:R-:W-:Y:S01]  /*08e0*/  ISETP.NE.AND P4, PT, R14, UR5, PT ;  /* 0x000000050e007c0c */ /* 0x000fe2000bf85270 */
[----:B------:R-:W-:-:S03]  /*08f0*/  UIADD3 UR5, UPT, UPT, UR4, 0x2, URZ ;  /* 0x0000000204057890 */ /* 0x000fc6000fffe0ff */
[----:B------:R-:W-:-:S13]  /*0900*/  FSETP.NEU.OR P4, PT, R13, R6, P4 ;  /* 0x000000060d00720b */ /* 0x000fda000278d400 */
[----:B------:R-:W-:-:S05]  /*0910*/  @!P4 IMAD.MOV R8, RZ, RZ, R14 ;  /* 0x000000ffff08c224 */ /* 0x000fca00078e020e */
[C---:B------:R-:W-:Y:S01]  /*0920*/  ISETP.NE.AND P3, PT, R8.reuse, UR5, PT ;  /* 0x0000000508007c0c */ /* 0x040fe2000bf65270 */
[----:B------:R-:W-:Y:S01]  /*0930*/  UIADD3 UR5, UPT, UPT, UR4, 0x3, URZ ;  /* 0x0000000304057890 */ /* 0x000fe2000fffe0ff */
[----:B------:R-:W-:Y:S02]  /*0940*/  IADD3 R14, PT, PT, R8, 0x1, RZ ;  /* 0x00000001080e7810 */ /* 0x000fe40007ffe0ff */
[----:B------:R-:W-:-:S13]  /*0950*/  FSETP.NEU.OR P3, PT, R15, R6, P3 ;  /* 0x000000060f00720b */ /* 0x000fda0001f6d400 */
[----:B------:R-:W-:-:S04]  /*0960*/  @!P3 IMAD.MOV R14, RZ, RZ, R8 ;  /* 0x000000ffff0eb224 */ /* 0x000fc800078e0208 */
[C---:B------:R-:W-:Y:S01]  /*0970*/  VIADD R8, R14.reuse, 0x1 ;  /* 0x000000010e087836 */ /* 0x040fe20000000000 */
[----:B------:R-:W-:Y:S01]  /*0980*/  ISETP.NE.AND P2, PT, R14, UR5, PT ;  /* 0x000000050e007c0c */ /* 0x000fe2000bf45270 */
[----:B------:R-:W-:-:S03]  /*0990*/  UIADD3 UR5, UPT, UPT, UR4, 0x4, URZ ;  /* 0x0000000404057890 */ /* 0x000fc6000fffe0ff */
[----:B------:R-:W-:-:S13]  /*09a0*/  FSETP.NEU.OR P2, PT, R17, R6, P2 ;  /* 0x000000061100720b */ /* 0x000fda000174d400 */
[----:B------:R-:W-:Y:S02]  /*09b0*/  @!P2 IMAD.MOV R8, RZ, RZ, R14 ;  /* 0x000000ffff08a224 */ /* 0x000fe400078e020e */
[----:B------:R-:W-:Y:S02]  /*09c0*/  IMAD.MOV.U32 R14, RZ, RZ, R9 ;  /* 0x000000ffff0e7224 */ /* 0x000fe400078e0009 */
[----:B------:R-:W-:Y:S01]  /*09d0*/  FMUL R9, R3, |R12| ;  /* 0x4000000c03097220 */ /* 0x000fe20000400000 */
[C---:B------:R-:W-:Y:S01]  /*09e0*/  VIADD R16, R8.reuse, 0x1 ;  /* 0x0000000108107836 */ /* 0x040fe20000000000 */
[----:B------:R-:W-:Y:S01]  /*09f0*/  ISETP.NE.AND P0, PT, R8, UR5, PT ;  /* 0x0000000508007c0c */ /* 0x000fe2000bf05270 */
[----:B------:R-:W-:Y:S01]  /*0a00*/  UIADD3 UR5, UPT, UPT, UR4, 0x5, URZ ;  /* 0x0000000504057890 */ /* 0x000fe2000fffe0ff */
[----:B------:R-:W-:Y:S01]  /*0a10*/  @P5 FFMA R14, R11, R11, R14 ;  /* 0x0000000b0b0e5223 */ /* 0x000fe2000000000e */
[----:B------:R-:W-:Y:S01]  /*0a20*/  FMUL R11, R3, |R10| ;  /* 0x4000000a030b7220 */ /* 0x000fe20000400000 */
[----:B------:R-:W-:-:S02]  /*0a30*/  FSETP.NEU.OR P0, PT, R19, R6, P0 ;  /* 0x000000061300720b */ /* 0x000fc4000070d400 */
[----:B------:R-:W-:-:S04]  /*0a40*/  @P4 FFMA R14, R13, R13, R14 ;  /* 0x0000000d0d0e4223 */ /* 0x000fc8000000000e */
[----:B------:R-:W-:-:S04]  /*0a50*/  @P3 FFMA R14, R15, R15, R14 ;  /* 0x0000000f0f0e3223 */ /* 0x000fc8000000000e */
[----:B------:R-:W-:-:S03]  /*0a60*/  @P2 FFMA R14, R17, R17, R14 ;  /* 0x00000011110e2223 */ /* 0x000fc6000000000e */
[----:B------:R-:W-:Y:S02]  /*0a70*/  @!P0 IMAD.MOV R16, RZ, RZ, R8 ;  /* 0x000000ffff108224 */ /* 0x000fe400078e0208 */
[----:B------:R-:W-:-:S03]  /*0a80*/  @P0 FFMA R14, R19, R19, R14 ;  /* 0x00000013130e0223 */ /* 0x000fc6000000000e */
[C---:B------:R-:W-:Y:S01]  /*0a90*/  ISETP.NE.AND P1, PT, R16.reuse, UR5, PT ;  /* 0x0000000510007c0c */ /* 0x040fe2000bf25270 */
[----:B------:R-:W-:Y:S01]  /*0aa0*/  UIADD3 UR5, UPT, UPT, UR4, 0x6, URZ ;  /* 0x0000000604057890 */ /* 0x000fe2000fffe0ff */
[----:B------:R-:W-:Y:S02]  /*0ab0*/  IADD3 R8, PT, PT, R16, 0x1, RZ ;  /* 0x0000000110087810 */ /* 0x000fe40007ffe0ff */
[----:B------:R-:W-:-:S13]  /*0ac0*/  FSETP.NEU.OR P1, PT, R21, R6, P1 ;  /* 0x000000061500720b */ /* 0x000fda0000f2d400 */
[----:B------:R-:W-:Y:S02]  /*0ad0*/  @!P1 IMAD.MOV R8, RZ, RZ, R16 ;  /* 0x000000ffff089224 */ /* 0x000fe400078e0210 */
[----:B------:R-:W-:Y:S01]  /*0ae0*/  @P1 FFMA R14, R21, R21, R14 ;  /* 0x00000015150e1223 */ /* 0x000fe2000000000e */
[----:B------:R-:W-:Y:S01]  /*0af0*/  IADD3 R4, P1, PT, R4, 0x20, RZ ;  /* 0x0000002004047810 */ /* 0x000fe20007f3e0ff */
[C---:B------:R-:W-:Y:S01]  /*0b00*/  VIADD R12, R8.reuse, 0x1 ;  /* 0x00000001080c7836 */ /* 0x040fe20000000000 */
[----:B------:R-:W-:Y:S01]  /*0b10*/  ISETP.NE.AND P5, PT, R8, UR5, PT ;  /* 0x0000000508007c0c */ /* 0x000fe2000bfa5270 */
[----:B------:R-:W-:Y:S01]  /*0b20*/  UIADD3 UR5, UPT, UPT, UR4, 0x7, URZ ;  /* 0x0000000704057890 */ /* 0x000fe2000fffe0ff */
[----:B------:R-:W-:Y:S01]  /*0b30*/  IADD3.X R5, PT, PT, RZ, R5, RZ, P1, !PT ;  /* 0x00000005ff057210 */ /* 0x000fe20000ffe4ff */
[----:B------:R-:W-:Y:S01]  /*0b40*/  UIADD3 UR4, UPT, UPT, UR4, 0x8, URZ ;  /* 0x0000000804047890 */ /* 0x000fe2000fffe0ff */
[----:B------:R-:W-:-:S05]  /*0b50*/  FSETP.NEU.OR P5, PT, R9, R6, P5 ;  /* 0x000000060900720b */ /* 0x000fca0002fad400 */
[----:B------:R-:W-:-:S08]  /*0b60*/  ISETP.NE.AND P0, PT, R7, UR4, PT ;  /* 0x0000000407007c0c */ /* 0x000fd0000bf05270 */
[----:B------:R-:W-:Y:S02]  /*0b70*/  @!P5 IMAD.MOV R12, RZ, RZ, R8 ;  /* 0x000000ffff0cd224 */ /* 0x000fe400078e0208 */
[----:B------:R-:W-:Y:S02]  /*0b80*/  @P5 FFMA R14, R9, R9, R14 ;  /* 0x00000009090e5223 */ /* 0x000fe4000000000e */
[C---:B------:R-:W-:Y:S01]  /*0b90*/  VIADD R8, R12.reuse, 0x1 ;  /* 0x000000010c087836 */ /* 0x040fe20000000000 */
[----:B------:R-:W-:-:S04]  /*0ba0*/  ISETP.NE.AND P3, PT, R12, UR5, PT ;  /* 0x000000050c007c0c */ /* 0x000fc8000bf65270 */
[----:B------:R-:W-:-:S13]  /*0bb0*/  FSETP.NEU.OR P3, PT, R11, R6, P3 ;  /* 0x000000060b00720b */ /* 0x000fda0001f6d400 */
[----:B------:R-:W-:Y:S01]  /*0bc0*/  @P3 FFMA R14, R11, R11, R14 ;  /* 0x0000000b0b0e3223 */ /* 0x000fe2000000000e */
[----:B------:R-:W-:-:S03]  /*0bd0*/  @!P3 IMAD.MOV R8, RZ, RZ, R12 ;  /* 0x000000ffff08b224 */ /* 0x000fc600078e020c */
[----:B------:R-:W-:Y:S01]  /*0be0*/  IMAD.MOV.U32 R9, RZ, RZ, R14 ;  /* 0x000000ffff097224 */ /* 0x000fe200078e000e */
[----:B------:R-:W-:Y:S06]  /*0bf0*/  @P0 BRA `(.L_x_58) ;  /* 0xfffffff800e80947 */ /* 0x000fec000383ffff */
.L_x_57:
        /* <DEDUP_REMOVED lines=8> */
[----:B------:R-:W3:Y:S04]  /*0c80*/  LDG.E R12, desc[UR6][R4.64+0x4] ;  /* 0x00000406040c7981 */ /* 0x000ee8000c1e1900 */
[----:B------:R-:W4:Y:S04]  /*0c90*/  LDG.E R14, desc[UR6][R4.64+0x8] ;  /* 0x00000806040e7981 */ /* 0x000f28000c1e1900 */
[----:B------:R0:W5:Y:S01]  /*0ca0*/  LDG.E R16, desc[UR6][R4.64+0xc] ;  /* 0x00000c0604107981 */ /* 0x000162000c1e1900 */
[----:B------:R-:W-:Y:S01]  /*0cb0*/  ISETP.NE.AND P0, PT, R7, R8, PT ;  /* 0x000000080700720c */ /* 0x000fe20003f05270 */
[----:B------:R-:W-:-:S02]  /*0cc0*/  VIADD R11, R8, 0x1 ;  /* 0x00000001080b7836 */ /* 0x000fc40000000000 */
[----:B0-----:R-:W-:Y:S02]  /*0cd0*/  VIADD R5, R7, 0x2 ;  /* 0x0000000207057836 */ /* 0x001fe40000000000 */
[C---:B--2---:R-:W-:Y:S01]  /*0ce0*/  FMUL R10, R3.reuse, |R10| ;  /* 0x4000000a030a7220 */ /* 0x044fe20000400000 */
[----:B---3--:R-:W-:-:S04]  /*0cf0*/  FMUL R12, R3, |R12| ;  /* 0x4000000c030c7220 */ /* 0x008fc80000400000 */
[----:B------:R-:W-:Y:S01]  /*0d00*/  FSETP.NEU.OR P0, PT, R10, R6, P0 ;  /* 0x000000060a00720b */ /* 0x000fe2000070d400 */
[C---:B----4-:R-:W-:Y:S01]  /*0d10*/  FMUL R14, R3.reuse, |R14| ;  /* 0x4000000e030e7220 */ /* 0x050fe20000400000 */
[----:B-----5:R-:W-:-:S11]  /*0d20*/  FMUL R16, R3, |R16| ;  /* 0x4000001003107220 */ /* 0x020fd60000400000 */
[----:B------:R-:W-:Y:S02]  /*0d30*/  @!P0 IMAD.MOV R11, RZ, RZ, R8 ;  /* 0x000000ffff0b8224 */ /* 0x000fe400078e0208 */
[----:B------:R-:W-:Y:S01]  /*0d40*/  @P0 FFMA R9, R10, R10, R9 ;  /* 0x0000000a0a090223 */ /* 0x000fe20000000009 */
[----:B------:R-:W-:-:S05]  /*0d50*/  VIADD R8, R7, 0x1 ;  /* 0x0000000107087836 */ /* 0x000fca0000000000 */
[----:B------:R-:W-:Y:S02]  /*0d60*/  ISETP.NE.AND P1, PT, R8, R11, PT ;  /* 0x0000000b0800720c */ /* 0x000fe40003f25270 */
[----:B------:R-:W-:Y:S02]  /*0d70*/  IADD3 R8, PT, PT, R11, 0x1, RZ ;  /* 0x000000010b087810 */ /* 0x000fe40007ffe0ff */
[----:B------:R-:W-:-:S13]  /*0d80*/  FSETP.NEU.OR P1, PT, R12, R6, P1 ;  /* 0x000000060c00720b */ /* 0x000fda0000f2d400 */
[----:B------:R-:W-:Y:S02]  /*0d90*/  @!P1 IMAD.MOV R8, RZ, RZ, R11 ;  /* 0x000000ffff089224 */ /* 0x000fe400078e020b */
[----:B------:R-:W-:Y:S02]  /*0da0*/  @P1 FFMA R9, R12, R12, R9 ;  /* 0x0000000c0c091223 */ /* 0x000fe40000000009 */
[----:B------:R-:W-:Y:S01]  /*0db0*/  VIADD R4, R8, 0x1 ;  /* 0x0000000108047836 */ /* 0x000fe20000000000 */
[----:B------:R-:W-:Y:S01]  /*0dc0*/  ISETP.NE.AND P2, PT, R5, R8, PT ;  /* 0x000000080500720c */ /* 0x000fe20003f45270 */
[C---:B------:R-:W-:Y:S02]  /*0dd0*/  VIADD R5, R7.reuse, 0x3 ;  /* 0x0000000307057836 */ /* 0x040fe40000000000 */
[----:B------:R-:W-:Y:S01]  /*0de0*/  VIADD R7, R7, 0x4 ;  /* 0x0000000407077836 */ /* 0x000fe20000000000 */
[----:B------:R-:W-:-:S13]  /*0df0*/  FSETP.NEU.OR P2, PT, R14, R6, P2 ;  /* 0x000000060e00720b */ /* 0x000fda000174d400 */
[----:B------:R-:W-:Y:S02]  /*0e00*/  @!P2 IMAD.MOV R4, RZ, RZ, R8 ;  /* 0x000000ffff04a224 */ /* 0x000fe400078e0208 */
[----:B------:R-:W-:-:S03]  /*0e10*/  @P2 FFMA R9, R14, R14, R9 ;  /* 0x0000000e0e092223 */ /* 0x000fc60000000009 */
[----:B------:R-:W-:Y:S02]  /*0e20*/  ISETP.NE.AND P4, PT, R5, R4, PT ;  /* 0x000000040500720c */ /* 0x000fe40003f85270 */
[----:B------:R-:W-:Y:S02]  /*0e30*/  IADD3 R8, PT, PT, R4, 0x1, RZ ;  /* 0x0000000104087810 */ /* 0x000fe40007ffe0ff */
[----:B------:R-:W-:-:S13]  /*0e40*/  FSETP.NEU.OR P4, PT, R16, R6, P4 ;  /* 0x000000061000720b */ /* 0x000fda000278d400 */
[----:B------:R-:W-:Y:S01]  /*0e50*/  @P4 FFMA R9, R16, R16, R9 ;  /* 0x0000001010094223 */ /* 0x000fe20000000009 */
[----:B------:R-:W-:-:S07]  /*0e60*/  @!P4 IMAD.MOV R8, RZ, RZ, R4 ;  /* 0x000000ffff08c224 */ /* 0x000fce00078e0204 */
.L_x_59:
[----:B------:R-:W-:Y:S05]  /*0e70*/  @!P3 BRA `(.L_x_56) ;  /* 0x00000000009cb947 */ /* 0x000fea0003800000 */
[----:B------:R-:W-:-:S13]  /*0e80*/  ISETP.NE.AND P3, PT, R13, 0x1, PT ;  /* 0x000000010d00780c */ /* 0x000fda0003f65270 */
[----:B------:R-:W0:Y:S01]  /*0e90*/  @P3 LDC.64 R4, c[0x0][0x390] ;  /* 0x0000e400ff043b82 */ /* 0x000e220000000a00 */
[----:B------:R-:W-:-:S04]  /*0ea0*/  LOP3.LUT R2, R2, 0x1, RZ, 0xc0, !PT ;  /* 0x0000000102027812 */ /* 0x000fc800078ec0ff */
[----:B------:R-:W-:Y:S01]  /*0eb0*/  ISETP.NE.U32.AND P2, PT, R2, 0x1, PT ;  /* 0x000000010200780c */ /* 0x000fe20003f45070 */
[----:B0-----:R-:W-:-:S12]  /*0ec0*/  @P3 IMAD.WIDE.U32 R10, R7, 0x4, R4 ;  /* 0x00000004070a3825 */ /* 0x001fd800078e0004 */
[----:B------:R-:W0:Y:S01]  /*0ed0*/  @!P2 LDC.64 R4, c[0x0][0x390] ;  /* 0x0000e400ff04ab82 */ /* 0x000e220000000a00 */
[----:B------:R-:W2:Y:S04]  /*0ee0*/  @P3 LDG.E R12, desc[UR6][R10.64] ;  /* 0x000000060a0c3981 */ /* 0x000ea8000c1e1900 */
[----:B------:R-:W3:Y:S01]  /*0ef0*/  @P3 LDG.E R14, desc[UR6][R10.64+0x4] ;  /* 0x000004060a0e3981 */ /* 0x000ee2000c1e1900 */
[C---:B------:R-:W-:Y:S01]  /*0f00*/  @P3 ISETP.NE.AND P0, PT, R7.reuse, R8, PT ;  /* 0x000000080700320c */ /* 0x040fe20003f05270 */
[C---:B------:R-:W-:Y:S02]  /*0f10*/  @P3 VIADD R13, R7.reuse, 0x1 ;  /* 0x00000001070d3836 */ /* 0x040fe40000000000 */
[----:B------:R-:W-:-:S04]  /*0f20*/  @P3 VIADD R7, R7, 0x2 ;  /* 0x0000000207073836 */ /* 0x000fc80000000000 */
[----:B0-----:R-:W-:-:S06]  /*0f30*/  @!P2 IMAD.WIDE.U32 R4, R7, 0x4, R4 ;  /* 0x000000040704a825 */ /* 0x001fcc00078e0004 */
[----:B------:R-:W4:Y:S01]  /*0f40*/  @!P2 LDG.E R4, desc[UR6][R4.64] ;  /* 0x000000060404a981 */ /* 0x000f22000c1e1900 */
[----:B------:R-:W-:Y:S01]  /*0f50*/  @P3 VIADD R2, R8, 0x1 ;  /* 0x0000000108023836 */ /* 0x000fe20000000000 */
[----:B------:R-:W-:Y:S02]  /*0f60*/  PLOP3.LUT P4, PT, PT, PT, PT, 0x8, 0x80 ;  /* 0x000000000080781c */ /* 0x000fe40003f8e170 */
[----:B------:R-:W-:Y:S01]  /*0f70*/  PLOP3.LUT P5, PT, PT, PT, PT, 0x8, 0x80 ;  /* 0x000000000080781c */ /* 0x000fe20003fae170 */
[C---:B--2---:R-:W-:Y:S01]  /*0f80*/  @P3 FMUL R12, R3.reuse, |R12| ;  /* 0x4000000c030c3220 */ /* 0x044fe20000400000 */
[----:B---3--:R-:W-:-:S04]  /*0f90*/  @P3 FMUL R14, R3, |R14| ;  /* 0x4000000e030e3220 */ /* 0x008fc80000400000 */
[----:B------:R-:W-:Y:S02]  /*0fa0*/  @P3 FSETP.NEU.OR P1, PT, R12, R6, P0 ;  /* 0x000000060c00320b */ /* 0x000fe4000072d400 */
[----:B------:R-:W-:Y:S02]  /*0fb0*/  PLOP3.LUT P0, PT, PT, PT, PT, 0x80, 0x8 ;  /* 0x000000000008781c */ /* 0x000fe40003f0f070 */
[----:B------:R-:W-:Y:S02]  /*0fc0*/  @P3 PLOP3.LUT P0, PT, P1, PT, PT, 0x80, 0x8 ;  /* 0x000000000008381c */ /* 0x000fe40000f0f070 */
[----:B------:R-:W-:-:S11]  /*0fd0*/  @P3 PLOP3.LUT P4, PT, P1, PT, PT, 0x80, 0x8 ;  /* 0x000000000008381c */ /* 0x000fd60000f8f070 */
[----:B------:R-:W-:Y:S02]  /*0fe0*/  @!P0 IADD3 R2, PT, PT, R8, RZ, RZ ;  /* 0x000000ff08028210 */ /* 0x000fe40007ffe0ff */
[----:B------:R-:W-:Y:S02]  /*0ff0*/  @P4 FFMA R9, R12, R12, R9 ;  /* 0x0000000c0c094223 */ /* 0x000fe40000000009 */
[----:B------:R-:W-:Y:S01]  /*1000*/  @P3 ISETP.NE.AND P0, PT, R13, R2, PT ;  /* 0x000000020d00320c */ /* 0x000fe20003f05270 */
[----:B----4-:R-:W-:Y:S01]  /*1010*/  @!P2 FMUL R4, R3, |R4| ;  /* 0x400000040304a220 */ /* 0x010fe20000400000 */
[----:B------:R-:W-:Y:S02]  /*1020*/  @P3 VIADD R5, R2, 0x1 ;  /* 0x0000000102053836 */ /* 0x000fe40000000000 */
[----:B------:R-:W-:Y:S02]  /*1030*/  @P3 FSETP.NEU.OR P1, PT, R14, R6, P0 ;  /* 0x000000060e00320b */ /* 0x000fe4000072d400 */
[----:B------:R-:W-:-:S02]  /*1040*/  PLOP3.LUT P0, PT, PT, PT, PT, 0x80, 0x8 ;  /* 0x000000000008781c */ /* 0x000fc40003f0f070 */
[----:B------:R-:W-:Y:S02]  /*1050*/  @P3 PLOP3.LUT P0, PT, P1, PT, PT, 0x80, 0x8 ;  /* 0x000000000008381c */ /* 0x000fe40000f0f070 */
[----:B------:R-:W-:Y:S02]  /*1060*/  @P3 PLOP3.LUT P5, PT, P1, PT, PT, 0x80, 0x8 ;  /* 0x000000000008381c */ /* 0x000fe40000faf070 */
[----:B------:R-:W-:-:S09]  /*1070*/  FSETP.NEU.OR P1, PT, R4, R6, P2 ;  /* 0x000000060400720b */ /* 0x000fd2000172d400 */
[----:B------:R-:W-:Y:S02]  /*1080*/  @!P0 IMAD.MOV R5, RZ, RZ, R2 ;  /* 0x000000ffff058224 */ /* 0x000fe400078e0202 */
[----:B------:R-:W-:Y:S02]  /*1090*/  @P5 FFMA R9, R14, R14, R9 ;  /* 0x0000000e0e095223 */ /* 0x000fe40000000009 */
[----:B------:R-:W-:Y:S02]  /*10a0*/  @P3 IMAD.MOV.U32 R8, RZ, RZ, R5 ;  /* 0x000000ffff083224 */ /* 0x000fe400078e0005 */
[----:B------:R-:W-:-:S03]  /*10b0*/  @!P2 FFMA R4, R4, R4, R9 ;  /* 0x000000040404a223 */ /* 0x000fc60000000009 */
[----:B------:R-:W-:-:S04]  /*10c0*/  @!P2 ISETP.NE.AND P0, PT, R7, R8, PT ;  /* 0x000000080700a20c */ /* 0x000fc80003f05270 */
[----:B------:R-:W-:-:S05]  /*10d0*/  @!P1 FSEL R4, R4, R9, P0 ;  /* 0x0000000904049208 */ /* 0x000fca0000000000 */
[----:B------:R-:W-:-:S07]  /*10e0*/  @!P2 IMAD.MOV.U32 R9, RZ, RZ, R4 ;  /* 0x000000ffff09a224 */ /* 0x000fce00078e0004 */
.L_x_56:
[----:B------:R-:W-:Y:S01]  /*10f0*/  FFMA R6, R6, R6, R9 ;  /* 0x0000000606067223 */ /* 0x000fe20000000009 */
[----:B------:R-:W0:Y:S04]  /*1100*/  LDC.64 R4, c[0x0][0x380] ;  /* 0x0000e000ff047b82 */ /* 0x000e280000000a00 */
[----:B------:R-:W-:-:S13]  /*1110*/  FSETP.GEU.AND P0, PT, |R6|, 1.175494350822287508e-38, PT ;  /* 0x008000000600780b */ /* 0x000fda0003f0e200 */
[----:B------:R-:W-:-:S04]  /*1120*/  @!P0 FMUL R6, R6, 16777216 ;  /* 0x4b80000006068820 */ /* 0x000fc80000400000 */
[----:B------:R-:W1:Y:S02]  /*1130*/  MUFU.RSQ R2, R6 ;  /* 0x0000000600027308 */ /* 0x000e640000001400 */
[----:B-1----:R-:W-:Y:S01]  /*1140*/  @!P0 FMUL R2, R2, 4096 ;  /* 0x4580000002028820 */ /* 0x002fe20000400000 */
[----:B------:R-:W-:-:S03]  /*1150*/  FSETP.NEU.AND P0, PT, R0, +INF , PT ;  /* 0x7f8000000000780b */ /* 0x000fc60003f0d000 */
[----:B------:R-:W-:-:S05]  /*1160*/  FMUL R2, R3, R2 ;  /* 0x0000000203027220 */ /* 0x000fca0000400000 */
[----:B------:R-:W-:-:S05]  /*1170*/  FSEL R3, R2, RZ, P0 ;  /* 0x000000ff02037208 */ /* 0x000fca0000000000 */
[----:B0-----:R-:W-:Y:S01]  /*1180*/  STG.E desc[UR6][R4.64], R3 ;  /* 0x0000000304007986 */ /* 0x001fe2000c101906 */
[----:B------:R-:W-:Y:S05]  /*1190*/  EXIT ;  /* 0x000000000000794d */ /* 0x000fea0003800000 */
.L_x_60:
        /* <DEDUP_REMOVED lines=14> */
.L_x_119:


//--------------------- .text._Z6_normfPfiPKf     --------------------------
	.section	.text._Z6_normfPfiPKf,"ax",@progbits
	.align	128
        .global         _Z6_normfPfiPKf
        .type           _Z6_normfPfiPKf,@function
        .size           _Z6_normfPfiPKf,(.L_x_104 - _Z6_normfPfiPKf)
        .other          _Z6_normfPfiPKf,@"STO_CUDA_ENTRY STV_DEFAULT"
_Z6_normfPfiPKf:
.text._Z6_normfPfiPKf:
        /* <DEDUP_REMOVED lines=16> */
[----:B------:R-:W-:-:S03]  /*0100*/  IMAD.MOV.U32 R6, RZ, RZ, RZ ;  /* 0x000000ffff067224 */ /* 0x000fc600078e00ff */
[----:B------:R-:W-:Y:S01]  /*0110*/  IADD3 R8, PT, PT, -R8, RZ, RZ ;  /* 0x000000ff08087210 */ /* 0x000fe20007ffe1ff */
[----:B0-----:R-:W-:-:S04]  /*0120*/  UIADD3 UR4, UP0, UPT, UR4, 0x20, URZ ;  /* 0x0000002004047890 */ /* 0x001fc8000ff1e0ff */
[----:B------:R-:W-:Y:S02]  /*0130*/  UIADD3.X UR5, UPT, UPT, URZ, UR5, URZ, UP0, !UPT ;  /* 0x00000005ff057290 */ /* 0x000fe400087fe4ff */
[----:B------:R-:W-:-:S04]  /*0140*/  IMAD.U32 R13, RZ, RZ, UR4 ;  /* 0x00000004ff0d7e24 */ /* 0x000fc8000f8e00ff */
[----:B------:R-:W-:-:S07]  /*0150*/  IMAD.U32 R5, RZ, RZ, UR5 ;  /* 0x00000005ff057e24 */ /* 0x000fce000f8e00ff */
.L_x_63:
        /* <DEDUP_REMOVED lines=17> */
[----:B------:R-:W-:Y:S01]  /*0270*/  IADD3 R8, PT, PT, R8, 0x10, RZ ;  /* 0x0000001008087810 */ /* 0x000fe20007ffe0ff */
        /* <DEDUP_REMOVED lines=14> */
.L_x_62:
        /* <DEDUP_REMOVED lines=16> */
[----:B------:R-:W-:-:S02]  /*0460*/  IADD3 R6, PT, PT, R6, 0x8, RZ ;  /* 0x0000000806067810 */ /* 0x000fc40007ffe0ff */
[----:B--2---:R-:W-:-:S04]  /*0470*/  FMNMX3 R7, |R7|, R2, |R8|, !PT ;  /* 0x0000000207077276 */ /* 0x004fc80007800608 */
[----:B---3--:R-:W-:-:S04]  /*0480*/  FMNMX3 R7, |R10|, R7, |R9|, !PT ;  /* 0x000000070a077276 */ /* 0x008fc80007800609 */
[----:B----4-:R-:W-:-:S04]  /*0490*/  FMNMX3 R7, |R12|, R7, |R11|, !PT ;  /* 0x000000070c077276 */ /* 0x010fc8000780060b */
[----:B-----5:R-:W-:-:S07]  /*04a0*/  FMNMX3 R2, |R14|, R7, |R13|, !PT ;  /* 0x000000070e027276 */ /* 0x020fce000780060d */
.L_x_64:
        /* <DEDUP_REMOVED lines=11> */
[----:B------:R-:W-:Y:S01]  /*0560*/  VIADD R6, R6, 0x4 ;  /* 0x0000000406067836 */ /* 0x000fe20000000000 */
[----:B--2---:R-:W-:-:S04]  /*0570*/  FMNMX3 R2, |R7|, R2, |R8|, !PT ;  /* 0x0000000207027276 */ /* 0x004fc80007800608 */
[----:B---3--:R-:W-:-:S07]  /*0580*/  FMNMX3 R2, |R9|, R2, |R10|, !PT ;  /* 0x0000000209027276 */ /* 0x008fce000780060a */
.L_x_65:
[----:B------:R-:W-:Y:S05]  /*0590*/  @!P1 BRA `(.L_x_61) ;  /* 0x0000000000309947 */ /* 0x000fea0003800000 */
[----:B------:R-:W0:Y:S01]  /*05a0*/  LDC.64 R4, c[0x0][0x390] ;  /* 0x0000e400ff047b82 */ /* 0x000e220000000a00 */
[----:B------:R-:W-:Y:S02]  /*05b0*/  IMAD.MOV R3, RZ, RZ, -R3 ;  /* 0x000000ffff037224 */ /* 0x000fe400078e0a03 */
[----:B0-----:R-:W-:-:S07]  /*05c0*/  IMAD.WIDE.U32 R6, R6, 0x4, R4 ;  /* 0x0000000406067825 */ /* 0x001fce00078e0004 */
.L_x_66:
[----:B------:R-:W-:Y:S01]  /*05d0*/  MOV R5, R7 ;  /* 0x0000000700057202 */ /* 0x000fe20000000f00 */
        /* <DEDUP_REMOVED lines=8> */
.L_x_61:
        /* <DEDUP_REMOVED lines=8> */
[----:B------:R-:W-:Y:S01]  /*06e0*/  LOP3.LUT R15, R0, 0x7, RZ, 0xc0, !PT ;  /* 0x00000007000f7812 */ /* 0x000fe200078ec0ff */
[----:B------:R-:W-:Y:S02]  /*06f0*/  IMAD.MOV.U32 R11, RZ, RZ, RZ ;  /* 0x000000ffff0b7224 */ /* 0x000fe400078e00ff */
[----:B------:R-:W-:Y:S01]  /*0700*/  IMAD.MOV.U32 R8, RZ, RZ, RZ ;  /* 0x000000ffff087224 */ /* 0x000fe200078e00ff */
[----:B------:R-:W-:-:S07]  /*0710*/  ISETP.NE.AND P6, PT, R15, RZ, PT ;  /* 0x000000ff0f00720c */ /* 0x000fce0003fc5270 */
[----:B------:R-:W-:Y:S06]  /*0720*/  @!P0 BRA `(.L_x_68) ;  /* 0x00000004003c8947 */ /* 0x000fec0003800000 */
[----:B------:R-:W0:Y:S01]  /*0730*/  LDCU.64 UR4, c[0x0][0x390] ;  /* 0x00007200ff0477ac */ /* 0x000e220008000a00 */
[----:B------:R-:W-:Y:S01]  /*0740*/  LOP3.LUT R8, R0, 0x7ffffff8, RZ, 0xc0, !PT ;  /* 0x7ffffff800087812 */ /* 0x000fe200078ec0ff */
[----:B------:R-:W-:Y:S01]  /*0750*/  IMAD.MOV.U32 R4, RZ, RZ, RZ ;  /* 0x000000ffff047224 */ /* 0x000fe200078e00ff */
[----:B------:R-:W-:Y:S01]  /*0760*/  MOV R11, RZ ;  /* 0x000000ff000b7202 */ /* 0x000fe20000000f00 */
[----:B0-----:R-:W-:-:S04]  /*0770*/  UIADD3 UR4, UP0, UPT, UR4, 0x10, URZ ;  /* 0x0000001004047890 */ /* 0x001fc8000ff1e0ff */
[----:B------:R-:W-:Y:S02]  /*0780*/  UIADD3.X UR5, UPT, UPT, URZ, UR5, URZ, UP0, !UPT ;  /* 0x00000005ff057290 */ /* 0x000fe400087fe4ff */
[----:B------:R-:W-:Y:S01]  /*0790*/  IMAD.U32 R6, RZ, RZ, UR4 ;  /* 0x00000004ff067e24 */ /* 0x000fe2000f8e00ff */
[----:B------:R-:W-:-:S03]  /*07a0*/  UMOV UR4, URZ ;  /* 0x000000ff00047c82 */ /* 0x000fc60008000000 */
[----:B------:R-:W-:-:S07]  /*07b0*/  IMAD.U32 R7, RZ, RZ, UR5 ;  /* 0x00000005ff077e24 */ /* 0x000fce000f8e00ff */
.L_x_69:
        /* <DEDUP_REMOVED lines=10> */
[----:B------:R-:W-:-:S02]  /*0860*/  VIADD R13, R11, 0x1 ;  /* 0x000000010b0d7836 */ /* 0x000fc40000000000 */
[C---:B--2---:R-:W-:Y:S01]  /*0870*/  FMUL R14, R5.reuse, |R14| ;  /* 0x4000000e050e7220 */ /* 0x044fe20000400000 */
[----:B---3--:R-:W-:-:S04]  /*0880*/  FMUL R16, R5, |R16| ;  /* 0x4000001005107220 */ /* 0x008fc80000400000 */
[----:B------:R-:W-:Y:S01]  /*0890*/  FSETP.NEU.OR P5, PT, R14, R9, P5 ;  /* 0x000000090e00720b */ /* 0x000fe20002fad400 */
[C---:B----4-:R-:W-:Y:S01]  /*08a0*/  FMUL R18, R5.reuse, |R18| ;  /* 0x4000001205127220 */ /* 0x050fe20000400000 */
[C---:B-----5:R-:W-:Y:S01]  /*08b0*/  FMUL R20, R5.reuse, |R20| ;  /* 0x4000001405147220 */ /* 0x060fe20000400000 */
[----:B------:R-:W-:-:S10]  /*08c0*/  FMUL R22, R5, |R22| ;  /* 0x4000001605167220 */ /* 0x000fd40000400000 */
[----:B------:R-:W-:Y:S01]  /*08d0*/  @!P5 IADD3 R13, PT, PT, R11, RZ, RZ ;  /* 0x000000ff0b0dd210 */ /* 0x000fe20007ffe0ff */
[----:B------:R-:W-:-:S03]  /*08e0*/  FMUL R24, R5, |R24| ;  /* 0x4000001805187220 */ /* 0x000fc60000400000 */
[C---:B------:R-:W-:Y:S01]  /*08f0*/  ISETP.NE.AND P4, PT, R13.reuse, UR5, PT ;  /* 0x000000050d007c0c */ /* 0x040fe2000bf85270 */
[----:B------:R-:W-:Y:S01]  /*0900*/  VIADD R11, R13, 0x1 ;  /* 0x000000010d0b7836 */ /* 0x000fe20000000000 */
[----:B------:R-:W-:Y:S01]  /*0910*/  UIADD3 UR5, UPT, UPT, UR4, 0x2, URZ ;  /* 0x0000000204057890 */ /* 0x000fe2000fffe0ff */
[C---:B------:R-:W-:Y:S01]  /*0920*/  FMUL R12, R5.reuse, |R12| ;  /* 0x4000000c050c7220 */ /* 0x040fe20000400000 */
[----:B------:R-:W-:Y:S01]  /*0930*/  FSETP.NEU.OR P4, PT, R16, R9, P4 ;  /* 0x000000091000720b */ /* 0x000fe2000278d400 */
[----:B------:R-:W-:-:S12]  /*0940*/  FMUL R10, R5, |R10| ;  /* 0x4000000a050a7220 */ /* 0x000fd80000400000 */
[----:B------:R-:W-:-:S04]  /*0950*/  @!P4 IMAD.MOV R11, RZ, RZ, R13 ;  /* 0x000000ffff0bc224 */ /* 0x000fc800078e020d */
[C---:B------:R-:W-:Y:S01]  /*0960*/  VIADD R13, R11.reuse, 0x1 ;  /* 0x000000010b0d7836 */ /* 0x040fe20000000000 */
[----:B------:R-:W-:Y:S01]  /*0970*/  ISETP.NE.AND P3, PT, R11, UR5, PT ;  /* 0x000000050b007c0c */ /* 0x000fe2000bf65270 */
[----:B------:R-:W-:-:S03]  /*0980*/  UIADD3 UR5, UPT, UPT, UR4, 0x3, URZ ;  /* 0x0000000304057890 */ /* 0x000fc6000fffe0ff */
[----:B------:R-:W-:-:S13]  /*0990*/  FSETP.NEU.OR P3, PT, R18, R9, P3 ;  /* 0x000000091200720b */ /* 0x000fda0001f6d400 */
[----:B------:R-:W-:-:S04]  /*09a0*/  @!P3 IADD3 R13, PT, PT, R11, RZ, RZ ;  /* 0x000000ff0b0db210 */ /* 0x000fc80007ffe0ff */
[C---:B------:R-:W-:Y:S01]  /*09b0*/  ISETP.NE.AND P2, PT, R13.reuse, UR5, PT ;  /* 0x000000050d007c0c */ /* 0x040fe2000bf45270 */
[----:B------:R-:W-:Y:S01]  /*09c0*/  VIADD R11, R13, 0x1 ;  /* 0x000000010d0b7836 */ /* 0x000fe20000000000 */
[----:B------:R-:W-:Y:S02]  /*09d0*/  UIADD3 UR5, UPT, UPT, UR4, 0x4, URZ ;  /* 0x0000000404057890 */ /* 0x000fe4000fffe0ff */
[----:B------:R-:W-:-:S13]  /*09e0*/  FSETP.NEU.OR P2, PT, R20, R9, P2 ;  /* 0x000000091400720b */ /* 0x000fda000174d400 */
[----:B------:R-:W-:Y:S02]  /*09f0*/  @!P2 IMAD.MOV R11, RZ, RZ, R13 ;  /* 0x000000ffff0ba224 */ /* 0x000fe400078e020d */
[----:B------:R-:W-:Y:S02]  /*0a00*/  IMAD.MOV.U32 R13, RZ, RZ, R4 ;  /* 0x000000ffff0d7224 */ /* 0x000fe400078e0004 */
[C---:B------:R-:W-:Y:S01]  /*0a10*/  VIADD R17, R11.reuse, 0x1 ;  /* 0x000000010b117836 */ /* 0x040fe20000000000 */
[----:B------:R-:W-:Y:S01]  /*0a20*/  ISETP.NE.AND P0, PT, R11, UR5, PT ;  /* 0x000000050b007c0c */ /* 0x000fe2000bf05270 */
[----:B------:R-:W-:Y:S01]  /*0a30*/  UIADD3 UR5, UPT, UPT, UR4, 0x5, URZ ;  /* 0x0000000504057890 */ /* 0x000fe2000fffe0ff */
[----:B------:R-:W-:Y:S02]  /*0a40*/  @P5 FFMA R13, R14, R14, R13 ;  /* 0x0000000e0e0d5223 */ /* 0x000fe4000000000d */
[----:B------:R-:W-:Y:S02]  /*0a50*/  FSETP.NEU.OR P0, PT, R22, R9, P0 ;  /* 0x000000091600720b */ /* 0x000fe4000070d400 */
[----:B------:R-:W-:-:S04]  /*0a60*/  @P4 FFMA R13, R16, R16, R13 ;  /* 0x00000010100d4223 */ /* 0x000fc8000000000d */
[----:B------:R-:W-:-:S04]  /*0a70*/  @P3 FFMA R13, R18, R18, R13 ;  /* 0x00000012120d3223 */ /* 0x000fc8000000000d */
[----:B------:R-:W-:-:S03]  /*0a80*/  @P2 FFMA R13, R20, R20, R13 ;  /* 0x00000014140d2223 */ /* 0x000fc6000000000d */
[----:B------:R-:W-:Y:S01]  /*0a90*/  @!P0 IADD3 R17, PT, PT, R11, RZ, RZ ;  /* 0x000000ff0b118210 */ /* 0x000fe20007ffe0ff */
[----:B------:R-:W-:-:S03]  /*0aa0*/  @P0 FFMA R13, R22, R22, R13 ;  /* 0x00000016160d0223 */ /* 0x000fc6000000000d */
[C---:B------:R-:W-:Y:S01]  /*0ab0*/  ISETP.NE.AND P1, PT, R17.reuse, UR5, PT ;  /* 0x0000000511007c0c */ /* 0x040fe2000bf25270 */
[----:B------:R-:W-:Y:S01]  /*0ac0*/  VIADD R11, R17, 0x1 ;  /* 0x00000001110b7836 */ /* 0x000fe20000000000 */
[----:B------:R-:W-:Y:S02]  /*0ad0*/  UIADD3 UR5, UPT, UPT, UR4, 0x6, URZ ;  /* 0x0000000604057890 */ /* 0x000fe4000fffe0ff */
[----:B------:R-:W-:-:S13]  /*0ae0*/  FSETP.NEU.OR P1, PT, R24, R9, P1 ;  /* 0x000000091800720b */ /* 0x000fda0000f2d400 */
[----:B------:R-:W-:Y:S02]  /*0af0*/  @!P1 IMAD.MOV R11, RZ, RZ, R17 ;  /* 0x000000ffff0b9224 */ /* 0x000fe400078e0211 */
[----:B------:R-:W-:Y:S01]  /*0b00*/  @P1 FFMA R13, R24, R24, R13 ;  /* 0x00000018180d1223 */ /* 0x000fe2000000000d */
[----:B------:R-:W-:Y:S02]  /*0b10*/  IADD3 R6, P1, PT, R6, 0x20, RZ ;  /* 0x0000002006067810 */ /* 0x000fe40007f3e0ff */
[C---:B------:R-:W-:Y:S01]  /*0b20*/  ISETP.NE.AND P5, PT, R11.reuse, UR5, PT ;  /* 0x000000050b007c0c */ /* 0x040fe2000bfa5270 */
[----:B------:R-:W-:Y:S01]  /*0b30*/  UIADD3 UR5, UPT, UPT, UR4, 0x7, URZ ;  /* 0x0000000704057890 */ /* 0x000fe2000fffe0ff */
[----:B------:R-:W-:Y:S01]  /*0b40*/  IADD3 R4, PT, PT, R11, 0x1, RZ ;  /* 0x000000010b047810 */ /* 0x000fe20007ffe0ff */
[----:B------:R-:W-:Y:S01]  /*0b50*/  UIADD3 UR4, UPT, UPT, UR4, 0x8, URZ ;  /* 0x0000000804047890 */ /* 0x000fe2000fffe0ff */
[----:B------:R-:W-:Y:S01]  /*0b60*/  FSETP.NEU.OR P5, PT, R12, R9, P5 ;  /* 0x000000090c00720b */ /* 0x000fe20002fad400 */
[----:B------:R-:W-:-:S04]  /*0b70*/  IMAD.X R7, RZ, RZ, R7, P1 ;  /* 0x000000ffff077224 */ /* 0x000fc800008e0607 */
[----:B------:R-:W-:-:S08]  /*0b80*/  ISETP.NE.AND P0, PT, R8, UR4, PT ;  /* 0x0000000408007c0c */ /* 0x000fd0000bf05270 */
[----:B------:R-:W-:Y:S02]  /*0b90*/  @!P5 IMAD.MOV R4, RZ, RZ, R11 ;  /* 0x000000ffff04d224 */ /* 0x000fe400078e020b */
[----:B------:R-:W-:Y:S02]  /*0ba0*/  @P5 FFMA R13, R12, R12, R13 ;  /* 0x0000000c0c0d5223 */ /* 0x000fe4000000000d */
[C---:B------:R-:W-:Y:S01]  /*0bb0*/  VIADD R11, R4.reuse, 0x1 ;  /* 0x00000001040b7836 */ /* 0x040fe20000000000 */
[----:B------:R-:W-:-:S04]  /*0bc0*/  ISETP.NE.AND P3, PT, R4, UR5, PT ;  /* 0x0000000504007c0c */ /* 0x000fc8000bf65270 */
[----:B------:R-:W-:-:S13]  /*0bd0*/  FSETP.NEU.OR P3, PT, R10, R9, P3 ;  /* 0x000000090a00720b */ /* 0x000fda0001f6d400 */
[----:B------:R-:W-:Y:S01]  /*0be0*/  @P3 FFMA R13, R10, R10, R13 ;  /* 0x0000000a0a0d3223 */ /* 0x000fe2000000000d */
[----:B------:R-:W-:-:S03]  /*0bf0*/  @!P3 IADD3 R11, PT, PT, R4, RZ, RZ ;  /* 0x000000ff040bb210 */ /* 0x000fc60007ffe0ff */
[----:B------:R-:W-:Y:S01]  /*0c00*/  IMAD.MOV.U32 R4, RZ, RZ, R13 ;  /* 0x000000ffff047224 */ /* 0x000fe200078e000d */
[----:B------:R-:W-:Y:S06]  /*0c10*/  @P0 BRA `(.L_x_69) ;  /* 0xfffffff800e80947 */ /* 0x000fec000383ffff */
.L_x_68:
        /* <DEDUP_REMOVED lines=11> */
[C---:B------:R-:W-:Y:S01]  /*0cd0*/  ISETP.NE.AND P0, PT, R8.reuse, R11, PT ;  /* 0x0000000b0800720c */ /* 0x040fe20003f05270 */
[----:B------:R-:W-:-:S02]  /*0ce0*/  VIADD R17, R8, 0x3 ;  /* 0x0000000308117836 */ /* 0x000fc40000000000 */
[----:B0-----:R-:W-:Y:S02]  /*0cf0*/  VIADD R6, R8, 0x2 ;  /* 0x0000000208067836 */ /* 0x001fe40000000000 */
[----:B--2---:R-:W-:Y:S01]  /*0d00*/  FMUL R13, R5, |R10| ;  /* 0x4000000a050d7220 */ /* 0x004fe20000400000 */
[----:B------:R-:W-:Y:S02]  /*0d10*/  VIADD R10, R11, 0x1 ;  /* 0x000000010b0a7836 */ /* 0x000fe40000000000 */
[----:B---3--:R-:W-:Y:S02]  /*0d20*/  FMUL R15, R5, |R12| ;  /* 0x4000000c050f7220 */ /* 0x008fe40000400000 */
[----:B------:R-:W-:Y:S01]  /*0d30*/  FSETP.NEU.OR P0, PT, R13, R9, P0 ;  /* 0x000000090d00720b */ /* 0x000fe2000070d400 */
[C---:B----4-:R-:W-:Y:S01]  /*0d40*/  FMUL R7, R5.reuse, |R14| ;  /* 0x4000000e05077220 */ /* 0x050fe20000400000 */
[----:B-----5:R-:W-:-:S11]  /*0d50*/  FMUL R19, R5, |R16| ;  /* 0x4000001005137220 */ /* 0x020fd60000400000 */
[----:B------:R-:W-:Y:S01]  /*0d60*/  @!P0 IMAD.MOV R10, RZ, RZ, R11 ;  /* 0x000000ffff0a8224 */ /* 0x000fe200078e020b */
[C---:B------:R-:W-:Y:S01]  /*0d70*/  IADD3 R11, PT, PT, R8.reuse, 0x1, RZ ;  /* 0x00000001080b7810 */ /* 0x040fe20007ffe0ff */
[----:B------:R-:W-:Y:S01]  /*0d80*/  @P0 FFMA R4, R13, R13, R4 ;  /* 0x0000000d0d040223 */ /* 0x000fe20000000004 */
[----:B------:R-:W-:Y:S02]  /*0d90*/  IADD3 R8, PT, PT, R8, 0x4, RZ ;  /* 0x0000000408087810 */ /* 0x000fe40007ffe0ff */
[----:B------:R-:W-:Y:S01]  /*0da0*/  ISETP.NE.AND P1, PT, R11, R10, PT ;  /* 0x0000000a0b00720c */ /* 0x000fe20003f25270 */
[----:B------:R-:W-:-:S03]  /*0db0*/  VIADD R11, R10, 0x1 ;  /* 0x000000010a0b7836 */ /* 0x000fc60000000000 */
[----:B------:R-:W-:-:S13]  /*0dc0*/  FSETP.NEU.OR P1, PT, R15, R9, P1 ;  /* 0x000000090f00720b */ /* 0x000fda0000f2d400 */
[----:B------:R-:W-:Y:S02]  /*0dd0*/  @!P1 IMAD.MOV R11, RZ, RZ, R10 ;  /* 0x000000ffff0b9224 */ /* 0x000fe400078e020a */
[----:B------:R-:W-:-:S03]  /*0de0*/  @P1 FFMA R4, R15, R15, R4 ;  /* 0x0000000f0f041223 */ /* 0x000fc60000000004 */
[----:B------:R-:W-:Y:S02]  /*0df0*/  ISETP.NE.AND P2, PT, R6, R11, PT ;  /* 0x0000000b0600720c */ /* 0x000fe40003f45270 */
[----:B------:R-:W-:Y:S02]  /*0e00*/  IADD3 R6, PT, PT, R11, 0x1, RZ ;  /* 0x000000010b067810 */ /* 0x000fe40007ffe0ff */
[----:B------:R-:W-:-:S13]  /*0e10*/  FSETP.NEU.OR P2, PT, R7, R9, P2 ;  /* 0x000000090700720b */ /* 0x000fda000174d400 */
[----:B------:R-:W-:Y:S02]  /*0e20*/  @!P2 IMAD.MOV R6, RZ, RZ, R11 ;  /* 0x000000ffff06a224 */ /* 0x000fe400078e020b */
[----:B------:R-:W-:Y:S02]  /*0e30*/  @P2 FFMA R4, R7, R7, R4 ;  /* 0x0000000707042223 */ /* 0x000fe40000000004 */
[----:B------:R-:W-:Y:S01]  /*0e40*/  VIADD R11, R6, 0x1 ;  /* 0x00000001060b7836 */ /* 0x000fe20000000000 */
[----:B------:R-:W-:-:S04]  /*0e50*/  ISETP.NE.AND P4, PT, R17, R6, PT ;  /* 0x000000061100720c */ /* 0x000fc80003f85270 */
[----:B------:R-:W-:-:S13]  /*0e60*/  FSETP.NEU.OR P4, PT, R19, R9, P4 ;  /* 0x000000091300720b */ /* 0x000fda000278d400 */
[----:B------:R-:W-:Y:S01]  /*0e70*/  @P4 FFMA R4, R19, R19, R4 ;  /* 0x0000001313044223 */ /* 0x000fe20000000004 */
[----:B------:R-:W-:-:S07]  /*0e80*/  @!P4 IMAD.MOV R11, RZ, RZ, R6 ;  /* 0x000000ffff0bc224 */ /* 0x000fce00078e0206 */
.L_x_70:
        /* <DEDUP_REMOVED lines=14> */
[----:B------:R-:W-:Y:S02]  /*0f70*/  @P3 IADD3 R0, PT, PT, R11, 0x1, RZ ;  /* 0x000000010b003810 */ /* 0x000fe40007ffe0ff */
        /* <DEDUP_REMOVED lines=8> */
[----:B------:R-:W-:Y:S02]  /*1000*/  @!P0 IMAD.MOV R0, RZ, RZ, R11 ;  /* 0x000000ffff008224 */ /* 0x000fe400078e020b */
[----:B------:R-:W-:-:S03]  /*1010*/  @P4 FFMA R4, R15, R15, R4 ;  /* 0x0000000f0f044223 */ /* 0x000fc60000000004 */
[----:B------:R-:W-:Y:S01]  /*1020*/  @P3 ISETP.NE.AND P0, PT, R17, R0, PT ;  /* 0x000000001100320c */ /* 0x000fe20003f05270 */
[----:B----4-:R-:W-:Y:S01]  /*1030*/  @!P2 FMUL R5, R5, |R6| ;  /* 0x400000060505a220 */ /* 0x010fe20000400000 */
[----:B------:R-:W-:Y:S02]  /*1040*/  @P3 VIADD R6, R0, 0x1 ;  /* 0x0000000100063836 */ /* 0x000fe40000000000 */
[----:B------:R-:W-:Y:S02]  /*1050*/  @P3 FSETP.NEU.OR P1, PT, R13, R9, P0 ;  /* 0x000000090d00320b */ /* 0x000fe4000072d400 */
[----:B------:R-:W-:Y:S02]  /*1060*/  PLOP3.LUT P0, PT, PT, PT, PT, 0x80, 0x8 ;  /* 0x000000000008781c */ /* 0x000fe40003f0f070 */
[----:B------:R-:W-:Y:S02]  /*1070*/  @P3 PLOP3.LUT P0, PT, P1, PT, PT, 0x80, 0x8 ;  /* 0x000000000008381c */ /* 0x000fe40000f0f070 */
[----:B------:R-:W-:-:S02]  /*1080*/  @P3 PLOP3.LUT P5, PT, P1, PT, PT, 0x80, 0x8 ;  /* 0x000000000008381c */ /* 0x000fc40000faf070 */
[----:B------:R-:W-:-:S09]  /*1090*/  FSETP.NEU.OR P1, PT, R5, R9, P2 ;  /* 0x000000090500720b */ /* 0x000fd2000172d400 */
[----:B------:R-:W-:Y:S02]  /*10a0*/  @!P0 IMAD.MOV R6, RZ, RZ, R0 ;  /* 0x000000ffff068224 */ /* 0x000fe400078e0200 */
[----:B------:R-:W-:-:S03]  /*10b0*/  @P5 FFMA R4, R13, R13, R4 ;  /* 0x0000000d0d045223 */ /* 0x000fc60000000004 */
[----:B------:R-:W-:Y:S01]  /*10c0*/  @P3 MOV R11, R6 ;  /* 0x00000006000b3202 */ /* 0x000fe20000000f00 */
[----:B------:R-:W-:-:S03]  /*10d0*/  @!P2 FFMA R5, R5, R5, R4 ;  /* 0x000000050505a223 */ /* 0x000fc60000000004 */
[----:B------:R-:W-:-:S04]  /*10e0*/  @!P2 ISETP.NE.AND P0, PT, R8, R11, PT ;  /* 0x0000000b0800a20c */ /* 0x000fc80003f05270 */
[----:B------:R-:W-:-:S05]  /*10f0*/  @!P1 FSEL R5, R5, R4, P0 ;  /* 0x0000000405059208 */ /* 0x000fca0000000000 */
[----:B------:R-:W-:-:S07]  /*1100*/  @!P2 IMAD.MOV.U32 R4, RZ, RZ, R5 ;  /* 0x000000ffff04a224 */ /* 0x000fce00078e0005 */
.L_x_67:
[----:B------:R-:W-:-:S04]  /*1110*/  FFMA R5, R9, R9, R4 ;  /* 0x0000000909057223 */ /* 0x000fc80000000004 */
[----:B------:R-:W-:Y:S01]  /*1120*/  VIADD R0, R5, 0xf3000000 ;  /* 0xf300000005007836 */ /* 0x000fe20000000000 */
[----:B------:R0:W1:Y:S04]  /*1130*/  MUFU.RSQ R6, R5 ;  /* 0x0000000500067308 */ /* 0x0000680000001400 */
[----:B------:R-:W-:-:S13]  /*1140*/  ISETP.GT.U32.AND P0, PT, R0, 0x727fffff, PT ;  /* 0x727fffff0000780c */ /* 0x000fda0003f04070 */
[----:B01----:R-:W-:Y:S05]  /*1150*/  @!P0 BRA `(.L_x_71) ;  /* 0x0000000000108947 */ /* 0x003fea0003800000 */
[----:B------:R-:W-:-:S07]  /*1160*/  MOV R8, 0x1180 ;  /* 0x0000118000087802 */ /* 0x000fce0000000f00 */
[----:B------:R-:W-:Y:S05]  /*1170*/  CALL.REL.NOINC `($__internal_1_$__cuda_sm20_sqrt_rn_f32_slowpath) ;  /* 0x0000000000387944 */ /* 0x000fea0003c00000 */
[----:B------:R-:W-:Y:S01]  /*1180*/  IMAD.MOV.U32 R0, RZ, RZ, R5 ;  /* 0x000000ffff007224 */ /* 0x000fe200078e0005 */
[----:B------:R-:W-:Y:S06]  /*1190*/  BRA `(.L_x_72) ;  /* 0x0000000000107947 */ /* 0x000fec0003800000 */
.L_x_71:
[----:B------:R-:W-:Y:S01]  /*11a0*/  FMUL.FTZ R0, R5, R6 ;  /* 0x0000000605007220 */ /* 0x000fe20000410000 */
[----:B------:R-:W-:-:S03]  /*11b0*/  FMUL.FTZ R6, R6, 0.5 ;  /* 0x3f00000006067820 */ /* 0x000fc60000410000 */
[----:B------:R-:W-:-:S04]  /*11c0*/  FFMA R5, -R0, R0, R5 ;  /* 0x0000000000057223 */ /* 0x000fc80000000105 */
[----:B------:R-:W-:-:S07]  /*11d0*/  FFMA R0, R5, R6, R0 ;  /* 0x0000000605007223 */ /* 0x000fce0000000000 */
.L_x_72:
[----:B------:R-:W0:Y:S01]  /*11e0*/  LDC.64 R6, c[0x0][0x380] ;  /* 0x0000e000ff067b82 */ /* 0x000e220000000a00 */
[----:B------:R-:W-:Y:S02]  /*11f0*/  FSETP.NEU.AND P0, PT, R4, RZ, PT ;  /* 0x000000ff0400720b */ /* 0x000fe40003f0d000 */
[----:B------:R-:W-:Y:S02]  /*1200*/  IADD3 R3, PT, PT, R3, 0x800000, RZ ;  /* 0x0080000003037810 */ /* 0x000fe40007ffe0ff */
[----:B------:R-:W-:-:S03]  /*1210*/  FSETP.NEU.AND P1, PT, R2, +INF , PT ;  /* 0x7f8000000200780b */ /* 0x000fc60003f2d000 */
[----:B------:R-:W-:-:S06]  /*1220*/  FMUL R3, R3, R0 ;  /* 0x0000000003037220 */ /* 0x000fcc0000400000 */
[----:B------:R-:W-:-:S05]  /*1230*/  @P0 FSEL R2, R2, R3, !P1 ;  /* 0x0000000302020208 */ /* 0x000fca0004800000 */
[----:B0-----:R-:W-:Y:S01]  /*1240*/  STG.E desc[UR6][R6.64], R2 ;  /* 0x0000000206007986 */ /* 0x001fe2000c101906 */
[----:B------:R-:W-:Y:S05]  /*1250*/  EXIT ;  /* 0x000000000000794d */ /* 0x000fea0003800000 */
        .weak           $__internal_1_$__cuda_sm20_sqrt_rn_f32_slowpath
        .type           $__internal_1_$__cuda_sm20_sqrt_rn_f32_slowpath,@function
        .size           $__internal_1_$__cuda_sm20_sqrt_rn_f32_slowpath,(.L_x_104 - $__internal_1_$__cuda_sm20_sqrt_rn_f32_slowpath)
$__internal_1_$__cuda_sm20_sqrt_rn_f32_slowpath:
[----:B------:R-:W-:-:S13]  /*1260*/  LOP3.LUT P0, RZ, R5, 0x7fffffff, RZ, 0xc0, !PT ;  /* 0x7fffffff05ff7812 */ /* 0x000fda000780c0ff */
[----:B------:R-:W-:Y:S05]  /*1270*/  @!P0 BRA `(.L_x_73) ;  /* 0x0000000000488947 */ /* 0x000fea0003800000 */
[----:B------:R-:W-:Y:S01]  /*1280*/  FSETP.GEU.FTZ.AND P0, PT, R5, RZ, PT ;  /* 0x000000ff0500720b */ /* 0x000fe20003f1e000 */
[----:B------:R-:W-:-:S12]  /*1290*/  IMAD.MOV.U32 R0, RZ, RZ, R5 ;  /* 0x000000ffff007224 */ /* 0x000fd800078e0005 */
[----:B------:R-:W-:Y:S01]  /*12a0*/  @!P0 IMAD.MOV.U32 R5, RZ, RZ, 0x7fffffff ;  /* 0x7fffffffff058424 */ /* 0x000fe200078e00ff */
[----:B------:R-:W-:Y:S06]  /*12b0*/  @!P0 BRA `(.L_x_73) ;  /* 0x0000000000388947 */ /* 0x000fec0003800000 */
[----:B------:R-:W-:-:S13]  /*12c0*/  FSETP.GTU.FTZ.AND P0, PT, |R0|, +INF , PT ;  /* 0x7f8000000000780b */ /* 0x000fda0003f1c200 */
[----:B------:R-:W-:Y:S01]  /*12d0*/  @P0 FADD.FTZ R5, R0, 1 ;  /* 0x3f80000000050421 */ /* 0x000fe20000010000 */
[----:B------:R-:W-:Y:S06]  /*12e0*/  @P0 BRA `(.L_x_73) ;  /* 0x00000000002c0947 */ /* 0x000fec0003800000 */
[----:B------:R-:W-:-:S13]  /*12f0*/  FSETP.NEU.FTZ.AND P0, PT, |R0|, +INF , PT ;  /* 0x7f8000000000780b */ /* 0x000fda0003f1d200 */
[----:B------:R-:W-:Y:S01]  /*1300*/  @!P0 IMAD.MOV.U32 R5, RZ, RZ, R0 ;  /* 0x000000ffff058224 */ /* 0x000fe200078e0000 */
[----:B------:R-:W-:Y:S06]  /*1310*/  @!P0 BRA `(.L_x_73) ;  /* 0x0000000000208947 */ /* 0x000fec0003800000 */
[----:B------:R-:W-:-:S04]  /*1320*/  FFMA R0, R0, 1.84467440737095516160e+19, RZ ;  /* 0x5f80000000007823 */ /* 0x000fc800000000ff */
[----:B------:R-:W0:Y:S02]  /*1330*/  MUFU.RSQ R5, R0 ;  /* 0x0000000000057308 */ /* 0x000e240000001400 */
[----:B0-----:R-:W-:Y:S01]  /*1340*/  FMUL.FTZ R7, R0, R5 ;  /* 0x0000000500077220 */ /* 0x001fe20000410000 */
[----:B------:R-:W-:-:S03]  /*1350*/  FMUL.FTZ R5, R5, 0.5 ;  /* 0x3f00000005057820 */ /* 0x000fc60000410000 */
[----:B------:R-:W-:-:S04]  /*1360*/  FADD.FTZ R6, -R7, -RZ ;  /* 0x800000ff07067221 */ /* 0x000fc80000010100 */
[----:B------:R-:W-:-:S04]  /*1370*/  FFMA R6, R7, R6, R0 ;  /* 0x0000000607067223 */ /* 0x000fc80000000000 */
[----:B------:R-:W-:-:S04]  /*1380*/  FFMA R5, R6, R5, R7 ;  /* 0x0000000506057223 */ /* 0x000fc80000000007 */
[----:B------:R-:W-:-:S07]  /*1390*/  FMUL.FTZ R5, R5, 2.3283064365386962891e-10 ;  /* 0x2f80000005057820 */ /* 0x000fce0000410000 */
.L_x_73:
[----:B------:R-:W-:Y:S01]  /*13a0*/  MOV R6, R8 ;  /* 0x0000000800067202 */ /* 0x000fe20000000f00 */
[----:B------:R-:W-:-:S04]  /*13b0*/  IMAD.MOV.U32 R7, RZ, RZ, 0x0 ;  /* 0x00000000ff077424 */ /* 0x000fc800078e00ff */
[----:B------:R-:W-:Y:S05]  /*13c0*/  RET.REL.NODEC R6 `(_Z6_normfPfiPKf) ;  /* 0xffffffec060c7950 */ /* 0x000fea0003c3ffff */
.L_x_74:
        /* <DEDUP_REMOVED lines=11> */
.L_x_104:


//--------------------- .text._Z11setVecValuePff  --------------------------
	.section	.text._Z11setVecValuePff,"ax",@progbits
	.align	128
        .global         _Z11setVecValuePff
        .type           _Z11setVecValuePff,@function
        .size           _Z11setVecValuePff,(.L_x_121 - _Z11setVecValuePff)
        .other          _Z11setVecValuePff,@"STO_CUDA_ENTRY STV_DEFAULT"
_Z11setVecValuePff:
.text._Z11setVecValuePff:
[----:B------:R-:W-:Y:S08]  /*0000*/  LDC R1, c[0x0][0x37c] ;  /* 0x0000df00ff017b82 */ /* 0x000ff00000000800 */
[----:B------:R-:W0:Y:S01]  /*0010*/  LDC R5, c[0x0][0x388] ;  /* 0x0000e200ff057b82 */ /* 0x000e220000000800 */
[----:B------:R-:W0:Y:S07]  /*0020*/  LDCU.64 UR4, c[0x0][0x358] ;  /* 0x00006b00ff0477ac */ /* 0x000e2e0008000a00 */
[----:B------:R-:W0:Y:S02]  /*0030*/  LDC.64 R2, c[0x0][0x380] ;  /* 0x0000e000ff027b82 */ /* 0x000e240000000a00 */
[----:B0-----:R-:W-:Y:S01]  /*0040*/  STG.E desc[UR4][R2.64], R5 ;  /* 0x0000000502007986 */ /* 0x001fe2000c101904 */
[----:B------:R-:W-:Y:S05]  /*0050*/  EXIT ;  /* 0x000000000000794d */ /* 0x000fea0003800000 */
.L_x_75:
        /* <DEDUP_REMOVED lines=10> */
.L_x_121:


//--------------------- .text._Z12_normcdfinvfPff --------------------------
	.section	.text._Z12_normcdfinvfPff,"ax",@progbits
	.align	128
        .global         _Z12_normcdfinvfPff
        .type           _Z12_normcdfinvfPff,@function
        .size           _Z12_normcdfinvfPff,(.L_x_122 - _Z12_normcdfinvfPff)
        .other          _Z12_normcdfinvfPff,@"STO_CUDA_ENTRY STV_DEFAULT"
_Z12_normcdfinvfPff:
.text._Z12_normcdfinvfPff:
[----:B------:R-:W-:Y:S08]  /*0000*/  LDC R1, c[0x0][0x37c] ;  /* 0x0000df00ff017b82 */ /* 0x000ff00000000800 */
[----:B------:R-:W0:Y:S01]  /*0010*/  LDC R0, c[0x0][0x388] ;  /* 0x0000e200ff007b82 */ /* 0x000e220000000800 */
[----:B------:R-:W1:Y:S01]  /*0020*/  LDCU.64 UR4, c[0x0][0x358] ;  /* 0x00006b00ff0477ac */ /* 0x000e620008000a00 */
[----:B0-----:R-:W-:-:S04]  /*0030*/  FADD R0, R0, R0 ;  /* 0x0000000000007221 */ /* 0x001fc80000000000 */
[C---:B------:R-:W-:Y:S01]  /*0040*/  FADD R3, -R0.reuse, 2 ;  /* 0x4000000000037421 */ /* 0x040fe20000000100 */
[----:B------:R-:W-:-:S04]  /*0050*/  FSETP.GTU.AND P0, PT, R0, 1.996600031852722168, PT ;  /* 0x3fff90970000780b */ /* 0x000fc80003f0c000 */
[----:B------:R-:W-:-:S13]  /*0060*/  FSETP.LTU.OR P0, PT, R0, 0.0034000000450760126114, P0 ;  /* 0x3b5ed2890000780b */ /* 0x000fda0000709400 */
[----:B-1----:R-:W-:Y:S05]  /*0070*/  @P0 BRA `(.L_x_76) ;  /* 0x0000000000380947 */ /* 0x002fea0003800000 */
[----:B------:R-:W-:Y:S01]  /*0080*/  FMUL R3, R0, R3 ;  /* 0x0000000300037220 */ /* 0x000fe20000400000 */
[----:B------:R-:W-:-:S05]  /*0090*/  HFMA2 R2, -RZ, RZ, 0.1177978515625, 952 ;  /* 0x2f8a6370ff027431 */ /* 0x000fca00000001ff */
[----:B------:R-:W0:Y:S02]  /*00a0*/  MUFU.LG2 R3, R3 ;  /* 0x0000000300037308 */ /* 0x000e240000000c00 */
[----:B0-----:R-:W-:-:S04]  /*00b0*/  FFMA R2, R3, R2, 9.4274286155382469587e-09 ;  /* 0x3221f64503027423 */ /* 0x001fc80000000002 */
[----:B------:R-:W-:-:S04]  /*00c0*/  FFMA R2, -R3, R2, -1.2054752573931182269e-07 ;  /* 0xb4016fda03027423 */ /* 0x000fc80000000102 */
[----:B------:R-:W-:-:S04]  /*00d0*/  FFMA R2, -R3, R2, 2.1697005081477982458e-07 ;  /* 0x3468f84603027423 */ /* 0x000fc80000000102 */
[----:B------:R-:W-:-:S04]  /*00e0*/  FFMA R2, -R3, R2, 8.0621484812581911683e-06 ;  /* 0x370742aa03027423 */ /* 0x000fc80000000102 */
[----:B------:R-:W-:-:S04]  /*00f0*/  FFMA R2, -R3, R2, -3.1675492209615185857e-05 ;  /* 0xb804db4d03027423 */ /* 0x000fc80000000102 */
[----:B------:R-:W-:-:S04]  /*0100*/  FFMA R2, -R3, R2, -0.00077436311403289437294 ;  /* 0xba4afea103027423 */ /* 0x000fc80000000102 */
[----:B------:R-:W-:-:S04]  /*0110*/  FFMA R2, -R3, R2, 0.0055465879850089550018 ;  /* 0x3bb5c02703027423 */ /* 0x000fc80000000102 */
[----:B------:R-:W-:-:S04]  /*0120*/  FFMA R2, -R3, R2, 0.16082023084163665771 ;  /* 0x3e24ae0f03027423 */ /* 0x000fc80000000102 */
[----:B------:R-:W-:-:S04]  /*0130*/  FFMA R5, -R3, R2, 0.88622689247131347656 ;  /* 0x3f62dfc403057423 */ /* 0x000fc80000000102 */
[----:B------:R-:W-:Y:S01]  /*0140*/  FFMA R0, -R0, R5, R5 ;  /* 0x0000000500007223 */ /* 0x000fe20000000105 */
[----:B------:R-:W-:Y:S06]  /*0150*/  BRA `(.L_x_77) ;  /* 0x0000000000547947 */ /* 0x000fec0003800000 */
.L_x_76:
[----:B------:R-:W-:Y:S02]  /*0160*/  FSETP.GT.AND P0, PT, R0, 1, PT ;  /* 0x3f8000000000780b */ /* 0x000fe40003f04000 */
[----:B------:R-:W-:Y:S02]  /*0170*/  MOV R4, 0x427c73f1 ;  /* 0x427c73f100047802 */ /* 0x000fe40000000f00 */
[----:B------:R-:W-:-:S04]  /*0180*/  FSEL R0, R3, R0, P0 ;  /* 0x0000000003007208 */ /* 0x000fc80000000000 */
[----:B------:R-:W-:-:S13]  /*0190*/  FSETP.GEU.AND P1, PT, |R0|, 1.175494350822287508e-38, PT ;  /* 0x008000000000780b */ /* 0x000fda0003f2e200 */
[----:B------:R-:W-:-:S04]  /*01a0*/  @!P1 FMUL R0, R0, 16777216 ;  /* 0x4b80000000009820 */ /* 0x000fc80000400000 */
[----:B------:R-:W0:Y:S02]  /*01b0*/  MUFU.LG2 R2, R0 ;  /* 0x0000000000027308 */ /* 0x000e240000000c00 */
[----:B0-----:R-:W-:-:S06]  /*01c0*/  @!P1 FADD R2, R2, -24 ;  /* 0xc1c0000002029421 */ /* 0x001fcc0000000000 */
[----:B------:R-:W0:Y:S01]  /*01d0*/  MUFU.RSQ R3, -R2 ;  /* 0x8000000200037308 */ /* 0x000e220000001400 */
[C---:B------:R-:W-:Y:S01]  /*01e0*/  FSETP.NEU.AND P1, PT, R2.reuse, -INF , PT ;  /* 0xff8000000200780b */ /* 0x040fe20003f2d000 */
[----:B0-----:R-:W-:Y:S01]  /*01f0*/  FFMA R4, R3, -R4, 127.48468780517578125 ;  /* 0x42fef82903047423 */ /* 0x001fe20000000804 */
[----:B------:R-:W-:-:S03]  /*0200*/  FMUL R5, R2, -R3 ;  /* 0x8000000302057220 */ /* 0x000fc60000400000 */
[----:B------:R-:W-:Y:S02]  /*0210*/  FFMA R4, R3, R4, -114.105682373046875 ;  /* 0xc2e4361c03047423 */ /* 0x000fe40000000004 */
[----:B------:R-:W-:Y:S02]  /*0220*/  FSEL R5, R5, +INF , P1 ;  /* 0x7f80000005057808 */ /* 0x000fe40000800000 */
[----:B------:R-:W-:Y:S02]  /*0230*/  FFMA R4, R3, R4, 60.325786590576171875 ;  /* 0x42714d9b03047423 */ /* 0x000fe40000000004 */
[----:B------:R-:W-:Y:S02]  /*0240*/  FSEL R5, -R5, R5, P0 ;  /* 0x0000000505057208 */ /* 0x000fe40000000100 */
[----:B------:R-:W-:-:S04]  /*0250*/  FFMA R4, R3, R4, -21.789892196655273438 ;  /* 0xc1ae51b303047423 */ /* 0x000fc80000000004 */
[----:B------:R-:W-:-:S04]  /*0260*/  FFMA R4, R3, R4, 6.4674091339111328125 ;  /* 0x40cef50403047423 */ /* 0x000fc80000000004 */
[----:B------:R-:W-:-:S04]  /*0270*/  FFMA R4, R3, R4, -1.8329473733901977539 ;  /* 0xbfea9e0503047423 */ /* 0x000fc80000000004 */
[----:B------:R-:W-:-:S04]  /*0280*/  FFMA R4, R3, R4, -0.030327774584293365479 ;  /* 0xbcf871f403047423 */ /* 0x000fc80000000004 */
[----:B------:R-:W-:-:S04]  /*0290*/  FFMA R4, R3, R4, 0.8328774571418762207 ;  /* 0x3f55377503047423 */ /* 0x000fc80000000004 */
[----:B------:R-:W-:-:S07]  /*02a0*/  FMUL R0, R4, R5 ;  /* 0x0000000504007220 */ /* 0x000fce0000400000 */
.L_x_77:
[----:B------:R-:W0:Y:S01]  /*02b0*/  LDC.64 R2, c[0x0][0x380] ;  /* 0x0000e000ff027b82 */ /* 0x000e220000000a00 */
[----:B------:R-:W-:-:S05]  /*02c0*/  FFMA R5, R0, -1.4142135381698608398, RZ ;  /* 0xbfb504f300057823 */ /* 0x000fca00000000ff */
[----:B0-----:R-:W-:Y:S01]  /*02d0*/  STG.E desc[UR4][R2.64], R5 ;  /* 0x0000000502007986 */ /* 0x001fe2000c101904 */
[----:B------:R-:W-:Y:S05]  /*02e0*/  EXIT ;  /* 0x000000000000794d */ /* 0x000fea0003800000 */
.L_x_78:
        /* <DEDUP_REMOVED lines=9> */
.L_x_122:


//--------------------- .text._Z9_normcdffPff     --------------------------
	.section	.text._Z9_normcdffPff,"ax",@progbits
	.align	128
        .global         _Z9_normcdffPff
        .type           _Z9_normcdffPff,@function
        .size           _Z9_normcdffPff,(.L_x_123 - _Z9_normcdffPff)
        .other          _Z9_normcdffPff,@"STO_CUDA_ENTRY STV_DEFAULT"
_Z9_normcdffPff:
.text._Z9_normcdffPff:
[----:B------:R-:W-:Y:S08]  /*0000*/  LDC R1, c[0x0][0x37c] ;  /* 0x0000df00ff017b82 */ /* 0x000ff00000000800 */
[----:B------:R-:W0:Y:S01]  /*0010*/  LDC R0, c[0x0][0x388] ;  /* 0x0000e200ff007b82 */ /* 0x000e220000000800 */
[----:B------:R-:W-:Y:S01]  /*0020*/  HFMA2 R7, -RZ, RZ, 2.703125, 0 ;  /* 0x41680000ff077431 */ /* 0x000fe200000001ff */
[----:B------:R-:W-:Y:S01]  /*0030*/  MOV R11, 0x3a69a091 ;  /* 0x3a69a091000b7802 */ /* 0x000fe20000000f00 */
[----:B------:R-:W1:Y:S01]  /*0040*/  LDCU.64 UR4, c[0x0][0x358] ;  /* 0x00006b00ff0477ac */ /* 0x000e620008000a00 */
[----:B0-----:R-:W-:-:S02]  /*0050*/  FSETP.GT.AND P0, PT, |R0|, 14.5, PT ;  /* 0x416800000000780b */ /* 0x001fc40003f04200 */
[----:B------:R-:W-:-:S04]  /*0060*/  LOP3.LUT R7, R7, 0x80000000, R0, 0xb8, !PT ;  /* 0x8000000007077812 */ /* 0x000fc800078eb800 */
[----:B------:R-:W-:-:S04]  /*0070*/  FSEL R7, R7, R0, P0 ;  /* 0x0000000007077208 */ /* 0x000fc80000000000 */
[C---:B------:R-:W-:Y:S01]  /*0080*/  FSETP.GEU.AND P2, PT, R7.reuse, -1, PT ;  /* 0xbf8000000700780b */ /* 0x040fe20003f4e000 */
[----:B------:R-:W-:-:S04]  /*0090*/  FMUL R0, R7, -0.70710676908493041992 ;  /* 0xbf3504f307007820 */ /* 0x000fc80000400000 */
[----:B------:R-:W-:-:S04]  /*00a0*/  FFMA R2, R7, -0.70710676908493041992, -R0 ;  /* 0xbf3504f307027823 */ /* 0x000fc80000000800 */
[----:B------:R-:W-:-:S04]  /*00b0*/  FFMA R3, R7, -1.2101617485882343317e-08, R2 ;  /* 0xb24fe77a07037823 */ /* 0x000fc80000000002 */
[----:B------:R-:W-:-:S04]  /*00c0*/  FADD R5, R0, R3 ;  /* 0x0000000300057221 */ /* 0x000fc80000000000 */
[C---:B------:R-:W-:Y:S01]  /*00d0*/  FADD R4, |R5|.reuse, 4 ;  /* 0x4080000005047421 */ /* 0x040fe20000000200 */
[C---:B------:R-:W-:Y:S01]  /*00e0*/  FADD R2, |R5|.reuse, -4 ;  /* 0xc080000005027421 */ /* 0x040fe20000000200 */
[----:B------:R-:W-:Y:S01]  /*00f0*/  FSETP.GEU.AND P1, PT, R5, RZ, PT ;  /* 0x000000ff0500720b */ /* 0x000fe20003f2e000 */
[----:B------:R-:W-:Y:S01]  /*0100*/  @!P2 FADD R0, R0, -R5 ;  /* 0x800000050000a221 */ /* 0x000fe20000000000 */
[----:B------:R0:W2:Y:S03]  /*0110*/  MUFU.RCP R9, R4 ;  /* 0x0000000400097308 */ /* 0x0000a60000001000 */
[----:B------:R-:W-:Y:S01]  /*0120*/  @!P2 FADD R3, R3, R0 ;  /* 0x000000000303a221 */ /* 0x000fe20000000000 */
[----:B0-----:R-:W-:-:S05]  /*0130*/  MOV R4, 0x40000000 ;  /* 0x4000000000047802 */ /* 0x001fca0000000f00 */
[C---:B------:R-:W-:Y:S01]  /*0140*/  FFMA R4, |R5|.reuse, R4, 1 ;  /* 0x3f80000005047423 */ /* 0x040fe20000000204 */
[----:B--2---:R-:W-:Y:S01]  /*0150*/  FMUL R6, R2, R9 ;  /* 0x0000000902067220 */ /* 0x004fe20000400000 */
[----:B------:R-:W-:-:S03]  /*0160*/  FMUL R2, R5, -R5 ;  /* 0x8000000505027220 */ /* 0x000fc60000400000 */
[----:B------:R-:W-:Y:S01]  /*0170*/  FADD R8, R6, 1 ;  /* 0x3f80000006087421 */ /* 0x000fe20000000000 */
[----:B------:R-:W-:-:S03]  /*0180*/  FMUL R10, R2, 1.4426950216293334961 ;  /* 0x3fb8aa3b020a7820 */ /* 0x000fc60000400000 */
[----:B------:R-:W-:-:S03]  /*0190*/  FFMA R8, R8, -4, |R5| ;  /* 0xc080000008087823 */ /* 0x000fc60000000405 */
[----:B------:R-:W0:Y:S01]  /*01a0*/  FRND.TRUNC R10, R10 ;  /* 0x0000000a000a7307 */ /* 0x000e22000020d000 */
[----:B------:R-:W-:-:S04]  /*01b0*/  FFMA R8, |R5|, -R6, R8 ;  /* 0x8000000605087223 */ /* 0x000fc80000000208 */
[----:B------:R-:W-:-:S04]  /*01c0*/  FFMA R8, R9, R8, R6 ;  /* 0x0000000809087223 */ /* 0x000fc80000000006 */
[----:B------:R-:W-:Y:S01]  /*01d0*/  FFMA R9, R8, R11, 0.0070457882247865200043 ;  /* 0x3be6e05b08097423 */ /* 0x000fe2000000000b */
[----:B------:R-:W-:-:S03]  /*01e0*/  HFMA2 R11, -RZ, RZ, 3.4921875, 0 ;  /* 0x42fc0000ff0b7431 */ /* 0x000fc600000001ff */
[----:B------:R-:W-:Y:S01]  /*01f0*/  FFMA R9, R8, R9, -0.015866896137595176697 ;  /* 0xbc81fb4b08097423 */ /* 0x000fe20000000009 */
[----:B0-----:R-:W-:-:S03]  /*0200*/  FSETP.GT.AND P0, PT, |R10|, 126, PT ;  /* 0x42fc00000a00780b */ /* 0x001fc60003f04200 */
[----:B------:R-:W-:Y:S01]  /*0210*/  FFMA R9, R8, R9, 0.036429625004529953003 ;  /* 0x3d15373b08097423 */ /* 0x000fe20000000009 */
[----:B------:R-:W-:-:S03]  /*0220*/  LOP3.LUT R11, R11, 0x80000000, R10, 0xb8, !PT ;  /* 0x800000000b0b7812 */ /* 0x000fc600078eb80a */
[----:B------:R-:W-:Y:S01]  /*0230*/  FFMA R9, R8, R9, -0.066643431782722473145 ;  /* 0xbd887c5a08097423 */ /* 0x000fe20000000009 */
[----:B------:R-:W-:-:S03]  /*0240*/  FSEL R13, R11, R10, P0 ;  /* 0x0000000a0b0d7208 */ /* 0x000fc60000000000 */
[C---:B------:R-:W-:Y:S01]  /*0250*/  FFMA R9, R8.reuse, R9, 0.093814529478549957275 ;  /* 0x3dc021d508097423 */ /* 0x040fe20000000009 */
[----:B------:R-:W0:Y:S01]  /*0260*/  MUFU.RCP R11, R4 ;  /* 0x00000004000b7308 */ /* 0x000e220000001000 */
[----:B------:R-:W-:Y:S02]  /*0270*/  FSETP.GT.AND P0, PT, |R5|, 10.05500030517578125, PT ;  /* 0x4120e1480500780b */ /* 0x000fe40003f04200 */
[C---:B------:R-:W-:Y:S01]  /*0280*/  FFMA R9, R8.reuse, R9, -0.10099056363105773926 ;  /* 0xbdced42408097423 */ /* 0x040fe20000000009 */
[--C-:B------:R-:W-:Y:S01]  /*0290*/  FFMA R6, R13, -0.69314718246459960938, R2.reuse ;  /* 0xbf3172180d067823 */ /* 0x100fe20000000002 */
[----:B------:R-:W-:Y:S02]  /*02a0*/  FFMA R2, -|R5|, |R5|, -R2 ;  /* 0x4000000505027223 */ /* 0x000fe40000000b02 */
[----:B------:R-:W-:Y:S01]  /*02b0*/  FFMA R9, R8, R9, 0.06809400022029876709 ;  /* 0x3d8b74de08097423 */ /* 0x000fe20000000009 */
[C---:B------:R-:W-:Y:S01]  /*02c0*/  FFMA R6, R13.reuse, 1.9046542121259335545e-09, R6 ;  /* 0x3102e3080d067823 */ /* 0x040fe20000000006 */
[----:B------:R-:W-:-:S02]  /*02d0*/  FADD R13, R13, 12583039 ;  /* 0x4b40007f0d0d7421 */ /* 0x000fc40000000000 */
[----:B------:R-:W-:Y:S01]  /*02e0*/  FFMA R9, R8, R9, 0.015377387404441833496 ;  /* 0x3c7bf17008097423 */ /* 0x000fe20000000009 */
[----:B------:R-:W-:Y:S02]  /*02f0*/  FMUL R10, R6, 1.4426950216293334961 ;  /* 0x3fb8aa3b060a7820 */ /* 0x000fe40000400000 */
[----:B------:R-:W-:Y:S01]  /*0300*/  SHF.L.U32 R13, R13, 0x17, RZ ;  /* 0x000000170d0d7819 */ /* 0x000fe200000006ff */
[----:B------:R-:W-:-:S03]  /*0310*/  FFMA R9, R8, R9, -0.1396210789680480957 ;  /* 0xbe0ef8d408097423 */ /* 0x000fc60000000009 */
[----:B------:R-:W2:Y:S01]  /*0320*/  MUFU.EX2 R10, R10 ;  /* 0x0000000a000a7308 */ /* 0x000ea20000000800 */
[----:B------:R-:W-:-:S04]  /*0330*/  FFMA R8, R8, R9, 1.232995152473449707 ;  /* 0x3f9dd2c908087423 */ /* 0x000fc80000000009 */
[----:B0-----:R-:W-:-:S04]  /*0340*/  FMUL R6, R8, R11 ;  /* 0x0000000b08067220 */ /* 0x001fc80000400000 */
[----:B------:R-:W-:-:S04]  /*0350*/  FMUL R9, R6, -2 ;  /* 0xc000000006097820 */ /* 0x000fc80000400000 */
[C---:B------:R-:W-:Y:S01]  /*0360*/  FFMA R9, |R5|.reuse, R9, R8 ;  /* 0x0000000905097223 */ /* 0x040fe20000000208 */
[----:B------:R-:W-:Y:S01]  /*0370*/  @!P2 FMUL R5, R5, -2 ;  /* 0xc00000000505a820 */ /* 0x000fe20000400000 */
[----:B--2---:R-:W-:Y:S02]  /*0380*/  FMUL R13, R13, R10 ;  /* 0x0000000a0d0d7220 */ /* 0x004fe40000400000 */
[----:B------:R-:W-:Y:S02]  /*0390*/  FADD R9, -R6, R9 ;  /* 0x0000000906097221 */ /* 0x000fe40000000100 */
[----:B------:R-:W-:Y:S02]  /*03a0*/  FFMA R2, R13, R2, R13 ;  /* 0x000000020d027223 */ /* 0x000fe4000000000d */
[----:B------:R-:W-:Y:S02]  /*03b0*/  FFMA R9, R11, R9, R6 ;  /* 0x000000090b097223 */ /* 0x000fe40000000006 */
[----:B------:R-:W1:Y:S02]  /*03c0*/  LDC.64 R6, c[0x0][0x380] ;  /* 0x0000e000ff067b82 */ /* 0x000e640000000a00 */
[----:B------:R-:W-:-:S05]  /*03d0*/  FMUL R2, R9, R2 ;  /* 0x0000000209027220 */ /* 0x000fca0000400000 */
[----:B------:R-:W-:-:S05]  /*03e0*/  FSEL R2, R2, RZ, !P0 ;  /* 0x000000ff02027208 */ /* 0x000fca0004000000 */
[----:B------:R-:W-:-:S04]  /*03f0*/  @!P1 FADD R2, -R2, 2 ;  /* 0x4000000002029421 */ /* 0x000fc80000000100 */
[----:B------:R-:W-:-:S04]  /*0400*/  @!P2 FMUL R5, R2, R5 ;  /* 0x000000050205a220 */ /* 0x000fc80000400000 */
[----:B------:R-:W-:-:S04]  /*0410*/  @!P2 FFMA R2, R3, R5, R2 ;  /* 0x000000050302a223 */ /* 0x000fc80000000002 */
[----:B------:R-:W-:-:S05]  /*0420*/  FMUL R3, R2, 0.5 ;  /* 0x3f00000002037820 */ /* 0x000fca0000400000 */
[----:B-1----:R-:W-:Y:S01]  /*0430*/  STG.E desc[UR4][R6.64], R3 ;  /* 0x0000000306007986 */ /* 0x002fe2000c101904 */
[----:B------:R-:W-:Y:S05]  /*0440*/  EXIT ;  /* 0x000000000000794d */ /* 0x000fea0003800000 */
.L_x_79:
        /* <DEDUP_REMOVED lines=11> */
.L_x_123:


//--------------------- .text._Z4_j1fPff          --------------------------
	.section	.text._Z4_j1fPff,"ax",@progbits
	.align	128
        .global         _Z4_j1fPff
        .type           _Z4_j1fPff,@function
        .size           _Z4_j1fPff,(.L_x_124 - _Z4_j1fPff)
        .other          _Z4_j1fPff,@"STO_CUDA_ENTRY STV_DEFAULT"
_Z4_j1fPff:
.text._Z4_j1fPff:
[----:B------:R-:W-:Y:S08]  /*0000*/  LDC R1, c[0x0][0x37c] ;  /* 0x0000df00ff017b82 */ /* 0x000ff00000000800 */
[----:B------:R-:W0:Y:S01]  /*0010*/  LDC R2, c[0x0][0x388] ;  /* 0x0000e200ff027b82 */ /* 0x000e220000000800 */
[----:B------:R-:W1:Y:S01]  /*0020*/  LDCU.64 UR6, c[0x0][0x358] ;  /* 0x00006b00ff0677ac */ /* 0x000e620008000a00 */
[----:B0-----:R-:W-:-:S13]  /*0030*/  FSETP.GTU.AND P0, PT, |R2|, 8, PT ;  /* 0x410000000200780b */ /* 0x001fda0003f0c200 */
[----:B-1----:R-:W-:Y:S05]  /*0040*/  @P0 BRA `(.L_x_80) ;  /* 0x0000000000540947 */ /* 0x002fea0003800000 */
[C---:B------:R-:W-:Y:S01]  /*0050*/  FADD R0, |R2|.reuse, -3.8317060470581054688 ;  /* 0xc0753aac02007421 */ /* 0x040fe20000000200 */
[----:B------:R-:W-:Y:S02]  /*0060*/  IMAD.MOV.U32 R3, RZ, RZ, 0x29af3463 ;  /* 0x29af3463ff037424 */ /* 0x000fe400078e00ff */
[----:B------:R-:W-:Y:S01]  /*0070*/  FADD R4, |R2|, -7.01558685302734375 ;  /* 0xc0e07fb002047421 */ /* 0x000fe20000000200 */
[----:B------:R-:W-:-:S03]  /*0080*/  FADD R0, R0, 7.6850589891819254262e-08 ;  /* 0x33a5090f00007421 */ /* 0x000fc60000000000 */
[----:B------:R-:W-:Y:S01]  /*0090*/  FADD R4, R4, 1.8321172490232129348e-07 ;  /* 0x3444b8db04047421 */ /* 0x000fe20000000000 */
        /* <DEDUP_REMOVED lines=16> */
.L_x_80:
[----:B------:R-:W-:Y:S01]  /*01a0*/  FSETP.NEU.AND P0, PT, |R2|, +INF , PT ;  /* 0x7f8000000200780b */ /* 0x000fe20003f0d200 */
[----:B------:R-:W-:-:S12]  /*01b0*/  IMAD.MOV.U32 R3, RZ, RZ, RZ ;  /* 0x000000ffff037224 */ /* 0x000fd800078e00ff */
[----:B------:R-:W-:Y:S05]  /*01c0*/  @!P0 BRA `(.L_x_81) ;  /* 0x0000000800588947 */ /* 0x000fea0003800000 */
[----:B------:R-:W0:Y:S01]  /*01d0*/  MUFU.RCP R3, |R2| ;  /* 0x4000000200037308 */ /* 0x000e220000001000 */
[----:B------:R-:W-:Y:S02]  /*01e0*/  HFMA2 R5, -RZ, RZ, 1.947265625, 0.9541015625 ;  /* 0x3fca3ba2ff057431 */ /* 0x000fe400000001ff */
[----:B0-----:R-:W-:-:S04]  /*01f0*/  FMUL R4, R3, R3 ;  /* 0x0000000303047220 */ /* 0x001fc80000400000 */
[----:B------:R-:W-:-:S04]  /*0200*/  FFMA R5, R4, -R5, 0.36148586869239807129 ;  /* 0x3eb914ad04057423 */ /* 0x000fc80000000805 */
[----:B------:R-:W-:-:S04]  /*0210*/  FFMA R5, R4, R5, -0.16401261091232299805 ;  /* 0xbe27f2ec04057423 */ /* 0x000fc80000000005 */
[----:B------:R-:W-:-:S04]  /*0220*/  FFMA R0, R4, R5, 0.37499991059303283691 ;  /* 0x3ebffffd04007423 */ /* 0x000fc80000000005 */
[----:B------:R-:W-:Y:S01]  /*0230*/  FFMA R0, R3, R0, |R2| ;  /* 0x0000000003007223 */ /* 0x000fe20000000402 */
[----:B------:R-:W-:-:S03]  /*0240*/  IMAD.MOV.U32 R3, RZ, RZ, 0x4082cb37 ;  /* 0x4082cb37ff037424 */ /* 0x000fc600078e00ff */
[C---:B------:R-:W-:Y:S01]  /*0250*/  FMUL R5, R0.reuse, 0.63661974668502807617 ;  /* 0x3f22f98300057820 */ /* 0x040fe20000400000 */
[----:B------:R-:W-:Y:S01]  /*0260*/  FSETP.GE.AND P0, PT, |R0|, 105615, PT ;  /* 0x47ce47800000780b */ /* 0x000fe20003f06200 */
[C---:B------:R-:W-:Y:S02]  /*0270*/  FFMA R3, R4.reuse, -R3, 0.74987655878067016602 ;  /* 0x3f3ff7e904037423 */ /* 0x040fe40000000803 */
[----:B------:R-:W0:Y:S02]  /*0280*/  F2I.NTZ R8, R5 ;  /* 0x0000000500087305 */ /* 0x000e240000203100 */
[----:B------:R-:W-:-:S04]  /*0290*/  FFMA R3, R4, R3, -0.19291564822196960449 ;  /* 0xbe458bae04037423 */ /* 0x000fc80000000003 */
        /* <DEDUP_REMOVED lines=9> */
[----:B------:R-:W-:Y:S01]  /*0330*/  @!P0 IMAD.MOV.U32 R8, RZ, RZ, RZ ;  /* 0x000000ffff088224 */ /* 0x000fe200078e00ff */
[----:B------:R-:W-:Y:S06]  /*0340*/  @!P0 BRA `(.L_x_82) ;  /* 0x0000000400688947 */ /* 0x000fec0003800000 */
[----:B------:R-:W-:Y:S01]  /*0350*/  SHF.L.U32 R5, R0, 0x8, RZ ;  /* 0x0000000800057819 */ /* 0x000fe200000006ff */
[----:B------:R-:W-:Y:S01]  /*0360*/  IMAD.MOV.U32 R4, RZ, RZ, RZ ;  /* 0x000000ffff047224 */ /* 0x000fe200078e00ff */
[----:B------:R-:W-:Y:S01]  /*0370*/  MOV R17, RZ ;  /* 0x000000ff00117202 */ /* 0x000fe20000000f00 */
[----:B------:R-:W-:Y:S01]  /*0380*/  IMAD.MOV.U32 R11, RZ, RZ, RZ ;  /* 0x000000ffff0b7224 */ /* 0x000fe200078e00ff */
[----:B------:R-:W-:Y:S01]  /*0390*/  LOP3.LUT R5, R5, 0x80000000, RZ, 0xfc, !PT ;  /* 0x8000000005057812 */ /* 0x000fe200078efcff */
[----:B------:R-:W0:Y:S01]  /*03a0*/  LDCU.64 UR8, c[0x4][URZ] ;  /* 0x01000000ff0877ac */ /* 0x000e220008000a00 */
[----:B------:R-:W-:-:S05]  /*03b0*/  UMOV UR4, URZ ;  /* 0x000000ff00047c82 */ /* 0x000fca0008000000 */
.L_x_83:
        /* <DEDUP_REMOVED lines=65> */
.L_x_84:
        /* <DEDUP_REMOVED lines=18> */
.L_x_82:
[----:B------:R-:W-:Y:S01]  /*08f0*/  LOP3.LUT R8, R8, 0x3, RZ, 0xc0, !PT ;  /* 0x0000000308087812 */ /* 0x000fe200078ec0ff */
[C---:B------:R-:W-:Y:S01]  /*0900*/  FMUL R7, |R2|.reuse, 16777216 ;  /* 0x4b80000002077820 */ /* 0x040fe20000400200 */
[----:B------:R-:W-:Y:S01]  /*0910*/  MOV R5, 0x3fc90fdb ;  /* 0x3fc90fdb00057802 */ /* 0x000fe20000000f00 */
[----:B------:R-:W-:Y:S01]  /*0920*/  IMAD.MOV.U32 R10, RZ, RZ, 0x3e2aaaa8 ;  /* 0x3e2aaaa8ff0a7424 */ /* 0x000fe200078e00ff */
[----:B------:R-:W-:Y:S02]  /*0930*/  I2FP.F32.U32 R8, R8 ;  /* 0x0000000800087245 */ /* 0x000fe40000201000 */
[----:B------:R-:W-:Y:S02]  /*0940*/  FSETP.GEU.AND P2, PT, |R2|, 1.175494350822287508e-38, PT ;  /* 0x008000000200780b */ /* 0x000fe40003f4e200 */
[----:B------:R-:W-:Y:S01]  /*0950*/  MOV R9, 0x3c0885e4 ;  /* 0x3c0885e400097802 */ /* 0x000fe20000000f00 */
[----:B------:R-:W-:Y:S01]  /*0960*/  FFMA R5, R8, R5, -2.3561944961547851562 ;  /* 0xc016cbe408057423 */ /* 0x000fe20000000005 */
[----:B------:R-:W-:-:S03]  /*0970*/  FSEL R8, R7, |R2|, !P2 ;  /* 0x4000000207087208 */ /* 0x000fc60005000000 */
[----:B------:R-:W-:Y:S01]  /*0980*/  FADD R5, R5, R6 ;  /* 0x0000000605057221 */ /* 0x000fe20000000000 */
[----:B------:R-:W-:Y:S02]  /*0990*/  IMAD.MOV.U32 R6, RZ, RZ, 0x37cbac00 ;  /* 0x37cbac00ff067424 */ /* 0x000fe400078e00ff */
[----:B------:R-:W0:Y:S01]  /*09a0*/  MUFU.RSQ R8, R8 ;  /* 0x0000000800087308 */ /* 0x000e220000001400 */
[----:B------:R-:W-:-:S07]  /*09b0*/  FMUL R0, R5, 0.63661974668502807617 ;  /* 0x3f22f98305007820 */ /* 0x000fce0000400000 */
[----:B------:R-:W1:Y:S01]  /*09c0*/  F2I.NTZ R0, R0 ;  /* 0x0000000000007305 */ /* 0x000e620000203100 */
[----:B0-----:R-:W-:-:S04]  /*09d0*/  @!P2 FMUL R8, R8, 4096 ;  /* 0x458000000808a820 */ /* 0x001fc80000400000 */
[----:B------:R-:W-:Y:S01]  /*09e0*/  FMUL R8, R8, 0.79788458347320556641 ;  /* 0x3f4c422a08087820 */ /* 0x000fe20000400000 */
[----:B-1----:R-:W-:-:S03]  /*09f0*/  I2FP.F32.S32 R4, R0 ;  /* 0x0000000000047245 */ /* 0x002fc60000201400 */
[----:B------:R-:W-:Y:S02]  /*0a00*/  FMUL R3, R3, R8 ;  /* 0x0000000803037220 */ /* 0x000fe40000400000 */
        /* <DEDUP_REMOVED lines=9> */
[----:B------:R-:W-:-:S02]  /*0aa0*/  FSEL R9, -R10, -0.4999999701976776123, !P0 ;  /* 0xbeffffff0a097808 */ /* 0x000fc40004000100 */
[----:B------:R-:W-:Y:S02]  /*0ab0*/  FSEL R4, R4, -0.00019574658654164522886, P0 ;  /* 0xb94d415304047808 */ /* 0x000fe40000000000 */
[----:B------:R-:W-:-:S03]  /*0ac0*/  FSEL R0, R5, 1, !P0 ;  /* 0x3f80000005007808 */ /* 0x000fc60004000000 */
[----:B------:R-:W-:-:S04]  /*0ad0*/  FFMA R4, R7, R4, R6 ;  /* 0x0000000407047223 */ /* 0x000fc80000000006 */
[C---:B------:R-:W-:Y:S01]  /*0ae0*/  FFMA R4, R7.reuse, R4, R9 ;  /* 0x0000000407047223 */ /* 0x040fe20000000009 */
[----:B------:R-:W-:-:S04]  /*0af0*/  FFMA R7, R7, R0, RZ ;  /* 0x0000000007077223 */ /* 0x000fc800000000ff */
[----:B------:R-:W-:-:S04]  /*0b00*/  FFMA R0, R7, R4, R0 ;  /* 0x0000000407007223 */ /* 0x000fc80000000000 */
[----:B------:R-:W-:-:S04]  /*0b10*/  @P1 FADD R0, RZ, -R0 ;  /* 0x80000000ff001221 */ /* 0x000fc80000000000 */
[----:B------:R-:W-:-:S07]  /*0b20*/  FMUL R3, R0, R3 ;  /* 0x0000000300037220 */ /* 0x000fce0000400000 */
.L_x_81:
[----:B------:R-:W0:Y:S01]  /*0b30*/  LDC.64 R4, c[0x0][0x380] ;  /* 0x0000e000ff047b82 */ /* 0x000e220000000a00 */
[----:B------:R-:W-:-:S04]  /*0b40*/  FSETP.GEU.AND P0, PT, R2, RZ, PT ;  /* 0x000000ff0200720b */ /* 0x000fc80003f0e000 */
[----:B------:R-:W-:Y:S02]  /*0b50*/  FSEL R3, -R3, R3, !P0 ;  /* 0x0000000303037208 */ /* 0x000fe40004000100 */
[----:B------:R-:W-:Y:S02]  /*0b60*/  FSETP.GEU.AND P0, PT, |R2|, 1.000000003171076851e-30, PT ;  /* 0x0da242600200780b */ /* 0x000fe40003f0e200 */
[----:B------:R-:W-:-:S04]  /*0b70*/  LOP3.LUT R2, R3, 0x80000000, R2, 0xb8, !PT ;  /* 0x8000000003027812 */ /* 0x000fc800078eb802 */
[----:B------:R-:W-:-:S05]  /*0b80*/  FSEL R3, R2, R3, !P0 ;  /* 0x0000000302037208 */ /* 0x000fca0004000000 */
[----:B0-----:R-:W-:Y:S01]  /*0b90*/  STG.E desc[UR6][R4.64], R3 ;  /* 0x0000000304007986 */ /* 0x001fe2000c101906 */
[----:B------:R-:W-:Y:S05]  /*0ba0*/  EXIT ;  /* 0x000000000000794d */ /* 0x000fea0003800000 */
.L_x_85:
        /* <DEDUP_REMOVED lines=13> */
.L_x_124:


//--------------------- .text._Z4_j0fPff          --------------------------
	.section	.text._Z4_j0fPff,"ax",@progbits
	.align	128
        .global         _Z4_j0fPff
        .type           _Z4_j0fPff,@function
        .size           _Z4_j0fPff,(.L_x_125 - _Z4_j0fPff)
        .other          _Z4_j0fPff,@"STO_CUDA_ENTRY STV_DEFAULT"
_Z4_j0fPff:
.text._Z4_j0fPff:
[----:B------:R-:W-:Y:S08]  /*0000*/  LDC R1, c[0x0][0x37c] ;  /* 0x0000df00ff017b82 */ /* 0x000ff00000000800 */
[----:B------:R-:W0:Y:S01]  /*0010*/  LDC R7, c[0x0][0x388] ;  /* 0x0000e200ff077b82 */ /* 0x000e220000000800 */
[----:B------:R-:W1:Y:S01]  /*0020*/  LDCU.64 UR6, c[0x0][0x358] ;  /* 0x00006b00ff0677ac */ /* 0x000e620008000a00 */
[----:B0-----:R-:W-:-:S13]  /*0030*/  FSETP.GTU.AND P0, PT, |R7|, 8, PT ;  /* 0x410000000700780b */ /* 0x001fda0003f0c200 */
[----:B-1----:R-:W-:Y:S05]  /*0040*/  @P0 BRA `(.L_x_86) ;  /* 0x0000000000600947 */ /* 0x002fea0003800000 */
        /* <DEDUP_REMOVED lines=24> */
.L_x_86:
        /* <DEDUP_REMOVED lines=41> */
.L_x_89:
        /* <DEDUP_REMOVED lines=65> */
.L_x_90:
        /* <DEDUP_REMOVED lines=18> */
.L_x_88:
[----:B------:R-:W-:Y:S02]  /*0990*/  LOP3.LUT R9, R9, 0x3, RZ, 0xc0, !PT ;  /* 0x0000000309097812 */ /* 0x000fe400078ec0ff */
[----:B------:R-:W-:Y:S02]  /*09a0*/  MOV R0, 0x3fc90fdb ;  /* 0x3fc90fdb00007802 */ /* 0x000fe40000000f00 */
[----:B------:R-:W-:Y:S02]  /*09b0*/  I2FP.F32.U32 R9, R9 ;  /* 0x0000000900097245 */ /* 0x000fe40000201000 */
[----:B------:R-:W-:Y:S02]  /*09c0*/  MOV R6, 0x37cbac00 ;  /* 0x37cbac0000067802 */ /* 0x000fe40000000f00 */
[----:B------:R-:W-:Y:S01]  /*09d0*/  MOV R8, 0x3e2aaaa8 ;  /* 0x3e2aaaa800087802 */ /* 0x000fe20000000f00 */
[----:B------:R-:W-:-:S04]  /*09e0*/  FFMA R0, R9, R0, -0.78539818525314331055 ;  /* 0xbf490fdb09007423 */ /* 0x000fc80000000000 */
[----:B------:R-:W-:Y:S01]  /*09f0*/  FADD R0, R0, R7 ;  /* 0x0000000700007221 */ /* 0x000fe20000000000 */
[----:B------:R-:W-:-:S03]  /*0a00*/  IMAD.MOV.U32 R7, RZ, RZ, 0x3c0885e4 ;  /* 0x3c0885e4ff077424 */ /* 0x000fc600078e00ff */
        /* <DEDUP_REMOVED lines=21> */
.L_x_87:
[----:B------:R-:W0:Y:S02]  /*0b60*/  LDC.64 R2, c[0x0][0x380] ;  /* 0x0000e000ff027b82 */ /* 0x000e240000000a00 */
[----:B0-----:R-:W-:Y:S01]  /*0b70*/  STG.E desc[UR6][R2.64], R5 ;  /* 0x0000000502007986 */ /* 0x001fe2000c101906 */
[----:B------:R-:W-:Y:S05]  /*0b80*/  EXIT ;  /* 0x000000000000794d */ /* 0x000fea0003800000 */
.L_x_91:
        /* <DEDUP_REMOVED lines=15> */
.L_x_125:


//--------------------- .text._Z8_erfinvfPff      --------------------------
	.section	.text._Z8_erfinvfPff,"ax",@progbits
	.align	128
        .global         _Z8_erfinvfPff
        .type           _Z8_erfinvfPff,@function
        .size           _Z8_erfinvfPff,(.L_x_126 - _Z8_erfinvfPff)
        .other          _Z8_erfinvfPff,@"STO_CUDA_ENTRY STV_DEFAULT"
_Z8_erfinvfPff:
.text._Z8_erfinvfPff:
[----:B------:R-:W-:Y:S08]  /*0000*/  LDC R1, c[0x0][0x37c] ;  /* 0x0000df00ff017b82 */ /* 0x000ff00000000800 */
[----:B------:R-:W0:Y:S01]  /*0010*/  LDC R6, c[0x0][0x388] ;  /* 0x0000e200ff067b82 */ /* 0x000e220000000800 */
[----:B------:R-:W-:Y:S01]  /*0020*/  HFMA2 R3, -RZ, RZ, 0.1177978515625, 952 ;  /* 0x2f8a6370ff037431 */ /* 0x000fe200000001ff */
[----:B------:R-:W1:Y:S01]  /*0030*/  LDCU.64 UR4, c[0x0][0x358] ;  /* 0x00006b00ff0477ac */ /* 0x000e620008000a00 */
[----:B0-----:R-:W-:-:S06]  /*0040*/  FFMA R0, R6, -R6, 1 ;  /* 0x3f80000006007423 */ /* 0x001fcc0000000806 */
[----:B------:R-:W0:Y:S02]  /*0050*/  MUFU.LG2 R0, R0 ;  /* 0x0000000000007308 */ /* 0x000e240000000c00 */
[C---:B0-----:R-:W-:Y:S01]  /*0060*/  FFMA R3, R0.reuse, R3, 9.4274286155382469587e-09 ;  /* 0x3221f64500037423 */ /* 0x041fe20000000003 */
[----:B------:R-:W-:-:S03]  /*0070*/  FSETP.GEU.AND P0, PT, R0, -8.1999998092651367188, PT ;  /* 0xc10333330000780b */ /* 0x000fc60003f0e000 */
[----:B------:R-:W-:-:S04]  /*0080*/  FFMA R3, -R0, R3, -1.2054752573931182269e-07 ;  /* 0xb4016fda00037423 */ /* 0x000fc80000000103 */
[----:B------:R-:W-:-:S04]  /*0090*/  FFMA R3, -R0, R3, 2.1697005081477982458e-07 ;  /* 0x3468f84600037423 */ /* 0x000fc80000000103 */
[----:B------:R-:W-:-:S04]  /*00a0*/  FFMA R3, -R0, R3, 8.0621484812581911683e-06 ;  /* 0x370742aa00037423 */ /* 0x000fc80000000103 */
[C---:B------:R-:W-:Y:S02]  /*00b0*/  FFMA R5, -R0.reuse, R3, -3.1675492209615185857e-05 ;  /* 0xb804db4d00057423 */ /* 0x040fe40000000103 */
[----:B------:R-:W0:Y:S02]  /*00c0*/  LDC.64 R2, c[0x0][0x380] ;  /* 0x0000e000ff027b82 */ /* 0x000e240000000a00 */
[----:B------:R-:W-:-:S04]  /*00d0*/  FFMA R5, -R0, R5, -0.00077436311403289437294 ;  /* 0xba4afea100057423 */ /* 0x000fc80000000105 */
[----:B------:R-:W-:-:S04]  /*00e0*/  FFMA R5, -R0, R5, 0.0055465879850089550018 ;  /* 0x3bb5c02700057423 */ /* 0x000fc80000000105 */
[----:B------:R-:W-:-:S04]  /*00f0*/  FFMA R5, -R0, R5, 0.16082023084163665771 ;  /* 0x3e24ae0f00057423 */ /* 0x000fc80000000105 */
[----:B------:R-:W-:-:S04]  /*0100*/  FFMA R5, -R0, R5, 0.88622689247131347656 ;  /* 0x3f62dfc400057423 */ /* 0x000fc80000000105 */
[----:B------:R-:W-:Y:S01]  /*0110*/  FMUL R5, R5, R6 ;  /* 0x0000000605057220 */ /* 0x000fe20000400000 */
[----:B-1----:R-:W-:Y:S06]  /*0120*/  @P0 BRA `(.L_x_92) ;  /* 0x0000000000300947 */ /* 0x002fec0003800000 */
[----:B------:R-:W1:Y:S01]  /*0130*/  MUFU.RSQ R5, -R0 ;  /* 0x8000000000057308 */ /* 0x000e620000001400 */
[----:B------:R-:W-:Y:S02]  /*0140*/  MOV R4, 0x3f1704a1 ;  /* 0x3f1704a100047802 */ /* 0x000fe40000000f00 */
[----:B------:R-:W-:-:S03]  /*0150*/  FSETP.NEU.AND P0, PT, R0, -INF , PT ;  /* 0xff8000000000780b */ /* 0x000fc60003f0d000 */
[----:B-1----:R-:W-:Y:S01]  /*0160*/  FFMA R4, R5, -R4, -0.66300421953201293945 ;  /* 0xbf29baa505047423 */ /* 0x002fe20000000804 */
[----:B------:R-:W-:-:S03]  /*0170*/  FMUL R7, R0, -R5 ;  /* 0x8000000500077220 */ /* 0x000fc60000400000 */
[----:B------:R-:W-:-:S04]  /*0180*/  FFMA R4, R5, R4, 1.5970110893249511719 ;  /* 0x3fcc6adc05047423 */ /* 0x000fc80000000004 */
[----:B------:R-:W-:-:S04]  /*0190*/  FFMA R4, R5, R4, -0.67521554231643676758 ;  /* 0xbf2cdaed05047423 */ /* 0x000fc80000000004 */
[----:B------:R-:W-:-:S04]  /*01a0*/  FFMA R4, R5, R4, -0.095224790275096893311 ;  /* 0xbdc3053705047423 */ /* 0x000fc80000000004 */
[----:B------:R-:W-:-:S04]  /*01b0*/  FFMA R4, R5, R4, 0.83535343408584594727 ;  /* 0x3f55d9b905047423 */ /* 0x000fc80000000004 */
[----:B------:R-:W-:-:S05]  /*01c0*/  FMUL R4, R4, R7 ;  /* 0x0000000704047220 */ /* 0x000fca0000400000 */
[----:B------:R-:W-:-:S04]  /*01d0*/  FSEL R4, R4, +INF , P0 ;  /* 0x7f80000004047808 */ /* 0x000fc80000000000 */
[----:B------:R-:W-:-:S07]  /*01e0*/  LOP3.LUT R5, R4, 0x80000000, R6, 0xb8, !PT ;  /* 0x8000000004057812 */ /* 0x000fce00078eb806 */
.L_x_92:
[----:B0-----:R-:W-:Y:S01]  /*01f0*/  STG.E desc[UR4][R2.64], R5 ;  /* 0x0000000502007986 */ /* 0x001fe2000c101904 */
[----:B------:R-:W-:Y:S05]  /*0200*/  EXIT ;  /* 0x000000000000794d */ /* 0x000fea0003800000 */
.L_x_93:
        /* <DEDUP_REMOVED lines=15> */
.L_x_126:


//--------------------- .text._Z9_erfcinvfPff     --------------------------
	.section	.text._Z9_erfcinvfPff,"ax",@progbits
	.align	128
        .global         _Z9_erfcinvfPff
        .type           _Z9_erfcinvfPff,@function
        .size           _Z9_erfcinvfPff,(.L_x_127 - _Z9_erfcinvfPff)
        .other          _Z9_erfcinvfPff,@"STO_CUDA_ENTRY STV_DEFAULT"
_Z9_erfcinvfPff:
.text._Z9_erfcinvfPff:
[----:B------:R-:W-:Y:S08]  /*0000*/  LDC R1, c[0x0][0x37c] ;  /* 0x0000df00ff017b82 */ /* 0x000ff00000000800 */
[----:B------:R-:W0:Y:S01]  /*0010*/  LDC R5, c[0x0][0x388] ;  /* 0x0000e200ff057b82 */ /* 0x000e220000000800 */
[----:B------:R-:W1:Y:S01]  /*0020*/  LDCU.64 UR4, c[0x0][0x358] ;  /* 0x00006b00ff0477ac */ /* 0x000e620008000a00 */
[C---:B0-----:R-:W-:Y:S01]  /*0030*/  FSETP.GTU.AND P0, PT, R5.reuse, 1.996600031852722168, PT ;  /* 0x3fff90970500780b */ /* 0x041fe20003f0c000 */
[----:B------:R-:W-:-:S03]  /*0040*/  FADD R0, -R5, 2 ;  /* 0x4000000005007421 */ /* 0x000fc60000000100 */
        /* <DEDUP_REMOVED lines=14> */
[----:B------:R-:W-:Y:S01]  /*0130*/  FFMA R5, R3, -R5, R3 ;  /* 0x8000000503057223 */ /* 0x000fe20000000003 */
[----:B------:R-:W-:Y:S06]  /*0140*/  BRA `(.L_x_95) ;  /* 0x0000000000547947 */ /* 0x000fec0003800000 */
.L_x_94:
        /* <DEDUP_REMOVED lines=21> */
.L_x_95:
[----:B------:R-:W0:Y:S02]  /*02a0*/  LDC.64 R2, c[0x0][0x380] ;  /* 0x0000e000ff027b82 */ /* 0x000e240000000a00 */
[----:B0-----:R-:W-:Y:S01]  /*02b0*/  STG.E desc[UR4][R2.64], R5 ;  /* 0x0000000502007986 */ /* 0x001fe2000c101904 */
[----:B------:R-:W-:Y:S05]  /*02c0*/  EXIT ;  /* 0x000000000000794d */ /* 0x000fea0003800000 */
.L_x_96:
        /* <DEDUP_REMOVED lines=11> */
.L_x_127:


//--------------------- .text._Z12cylBesselI1fPff --------------------------
	.section	.text._Z12cylBesselI1fPff,"ax",@progbits
	.align	128
        .global         _Z12cylBesselI1fPff
        .type           _Z12cylBesselI1fPff,@function
        .size           _Z12cylBesselI1fPff,(.L_x_128 - _Z12cylBesselI1fPff)
        .other          _Z12cylBesselI1fPff,@"STO_CUDA_ENTRY STV_DEFAULT"
_Z12cylBesselI1fPff:
.text._Z12cylBesselI1fPff:
[----:B------:R-:W-:Y:S08]  /*0000*/  LDC R1, c[0x0][0x37c] ;  /* 0x0000df00ff017b82 */ /* 0x000ff00000000800 */
[----:B------:R-:W0:Y:S01]  /*0010*/  LDC R0, c[0x0][0x388] ;  /* 0x0000e200ff007b82 */ /* 0x000e220000000800 */
[----:B------:R-:W1:Y:S01]  /*0020*/  LDCU.64 UR4, c[0x0][0x358] ;  /* 0x00006b00ff0477ac */ /* 0x000e620008000a00 */
[----:B0-----:R-:W-:-:S04]  /*0030*/  FSETP.NE.AND P0, PT, |R0|, +INF , PT ;  /* 0x7f8000000000780b */ /* 0x001fc80003f05200 */
[----:B------:R-:W-:-:S13]  /*0040*/  FSETP.LTU.OR P0, PT, |R0|, 8.0850000381469726562, !P0 ;  /* 0x41015c290000780b */ /* 0x000fda0004709600 */
[----:B-1----:R-:W-:Y:S05]  /*0050*/  @P0 BRA `(.L_x_97) ;  /* 0x0000000000b40947 */ /* 0x002fea0003800000 */
[----:B------:R-:W-:Y:S01]  /*0060*/  FMUL R2, |R0|, 0.5 ;  /* 0x3f00000000027820 */ /* 0x000fe20000400200 */
[----:B------:R-:W-:Y:S01]  /*0070*/  HFMA2 R8, -RZ, RZ, 0.83837890625, -4044 ;  /* 0x3ab5ebe6ff087431 */ /* 0x000fe200000001ff */
[----:B------:R-:W-:Y:S02]  /*0080*/  MOV R10, 0x3f00bcd4 ;  /* 0x3f00bcd4000a7802 */ /* 0x000fe40000000f00 */
[C---:B------:R-:W-:Y:S01]  /*0090*/  FMUL R3, R2.reuse, 1.4426950216293334961 ;  /* 0x3fb8aa3b02037820 */ /* 0x040fe20000400000 */
[----:B------:R-:W-:-:S05]  /*00a0*/  FSETP.GEU.AND P0, PT, |R2|, 0.40999999642372131348, PT ;  /* 0x3ed1eb850200780b */ /* 0x000fca0003f0e200 */
[----:B------:R-:W0:Y:S02]  /*00b0*/  FRND R3, R3 ;  /* 0x0000000300037307 */ /* 0x000e240000201000 */
[----:B0-----:R-:W-:-:S06]  /*00c0*/  FSEL R5, R3, RZ, P0 ;  /* 0x000000ff03057208 */ /* 0x001fcc0000000000 */
[----:B------:R-:W0:Y:S01]  /*00d0*/  MUFU.RCP R3, |R0| ;  /* 0x4000000000037308 */ /* 0x000e220000001000 */
[C---:B------:R-:W-:Y:S01]  /*00e0*/  FSETP.NEU.AND P1, PT, R5.reuse, 128, PT ;  /* 0x430000000500780b */ /* 0x040fe20003f2d000 */
[----:B------:R-:W-:-:S03]  /*00f0*/  FFMA R4, R5, -0.693145751953125, R2 ;  /* 0xbf31720005047823 */ /* 0x000fc60000000002 */
[C---:B------:R-:W-:Y:S01]  /*0100*/  FSEL R6, R5.reuse, 127, P1 ;  /* 0x42fe000005067808 */ /* 0x040fe20000800000 */
[----:B------:R-:W-:-:S03]  /*0110*/  FFMA R5, R5, -1.428606765330187045e-06, R4 ;  /* 0xb5bfbe8e05057823 */ /* 0x000fc60000000004 */
[C---:B------:R-:W-:Y:S01]  /*0120*/  FSETP.GEU.AND P0, PT, R6.reuse, -126, PT ;  /* 0xc2fc00000600780b */ /* 0x040fe20003f0e000 */
[C---:B------:R-:W-:Y:S01]  /*0130*/  FMUL R7, R6.reuse, 0.5 ;  /* 0x3f00000006077820 */ /* 0x040fe20000400000 */
[----:B------:R-:W-:Y:S01]  /*0140*/  FFMA R4, R5, R8, 0.0083824126049876213074 ;  /* 0x3c09566305047423 */ /* 0x000fe20000000008 */
[----:B------:R-:W-:-:S03]  /*0150*/  FSETP.GEU.AND P2, PT, R6, -25, PT ;  /* 0xc1c800000600780b */ /* 0x000fc60003f4e000 */
[----:B------:R-:W-:Y:S01]  /*0160*/  FSEL R7, R7, R6, !P0 ;  /* 0x0000000607077208 */ /* 0x000fe20004000000 */
[----:B------:R-:W-:-:S03]  /*0170*/  FFMA R4, R5, R4, 0.041667830199003219604 ;  /* 0x3d2aabe305047423 */ /* 0x000fc60000000004 */
[----:B------:R-:W1:Y:S01]  /*0180*/  MUFU.EX2 R9, R7 ;  /* 0x0000000700097308 */ /* 0x000e620000000800 */
[----:B------:R-:W-:-:S04]  /*0190*/  FFMA R4, R5, R4, 0.16666397452354431152 ;  /* 0x3e2aa9f605047423 */ /* 0x000fc80000000004 */
[----:B------:R-:W-:-:S04]  /*01a0*/  FFMA R4, R5, R4, 0.49999994039535522461 ;  /* 0x3efffffe05047423 */ /* 0x000fc80000000004 */
[----:B------:R-:W-:Y:S01]  /*01b0*/  FMUL R8, R5, R4 ;  /* 0x0000000405087220 */ /* 0x000fe20000400000 */
[----:B0-----:R-:W-:-:S03]  /*01c0*/  FFMA R4, R3, -R10, 0.028471555560827255249 ;  /* 0x3ce93d2e03047423 */ /* 0x001fc6000000080a */
[----:B------:R-:W-:Y:S01]  /*01d0*/  FFMA R8, R5, R8, R5 ;  /* 0x0000000805087223 */ /* 0x000fe20000000005 */
[----:B------:R-:W-:Y:S01]  /*01e0*/  FFMA R4, R3, R4, -0.048736710101366043091 ;  /* 0xbd47a02503047423 */ /* 0x000fe20000000004 */
[----:B------:R-:W0:Y:S01]  /*01f0*/  MUFU.RSQ R5, |R0| ;  /* 0x4000000000057308 */ /* 0x000e220000001400 */
[----:B-1----:R-:W-:Y:S01]  /*0200*/  @!P0 FMUL R9, R9, R9 ;  /* 0x0000000909098220 */ /* 0x002fe20000400000 */
[----:B------:R-:W-:Y:S01]  /*0210*/  FSETP.NEU.AND P0, PT, R2, RZ, PT ;  /* 0x000000ff0200720b */ /* 0x000fe20003f0d000 */
[----:B------:R-:W-:Y:S02]  /*0220*/  FFMA R4, R3, R4, -0.046415958553552627563 ;  /* 0xbd3e1ea903047423 */ /* 0x000fe40000000004 */
[----:B------:R-:W-:Y:S02]  /*0230*/  FADD R7, R9, -1 ;  /* 0xbf80000009077421 */ /* 0x000fe40000000000 */
[----:B------:R-:W-:Y:S02]  /*0240*/  FFMA R4, R3, R4, -0.14960972964763641357 ;  /* 0xbe19334b03047423 */ /* 0x000fe40000000004 */
[----:B------:R-:W-:-:S02]  /*0250*/  FFMA R7, R8, R9, R7 ;  /* 0x0000000908077223 */ /* 0x000fc40000000007 */
[----:B------:R-:W-:Y:S02]  /*0260*/  FFMA R4, R3, R4, 0.3989423215389251709 ;  /* 0x3ecc422b03047423 */ /* 0x000fe40000000004 */
[----:B------:R-:W-:Y:S01]  /*0270*/  @!P1 FADD R7, R7, R7 ;  /* 0x0000000707079221 */ /* 0x000fe20000000000 */
[----:B------:R-:W-:Y:S01]  /*0280*/  FSETP.GT.AND P1, PT, R6, 128, PT ;  /* 0x430000000600780b */ /* 0x000fe20003f24000 */
[----:B0-----:R-:W-:-:S03]  /*0290*/  FMUL R4, R4, R5 ;  /* 0x0000000504047220 */ /* 0x001fc60000400000 */
[----:B------:R-:W-:-:S04]  /*02a0*/  FSEL R7, R7, +INF , !P1 ;  /* 0x7f80000007077808 */ /* 0x000fc80004800000 */
[----:B------:R-:W-:Y:S01]  /*02b0*/  FSEL R7, R7, -1, P2 ;  /* 0xbf80000007077808 */ /* 0x000fe20001000000 */
[----:B------:R-:W-:-:S04]  /*02c0*/  @!P0 FADD R7, R2, R2 ;  /* 0x0000000202078221 */ /* 0x000fc80000000000 */
[----:B------:R-:W-:Y:S01]  /*02d0*/  FMUL R2, R4, R7 ;  /* 0x0000000704027220 */ /* 0x000fe20000400000 */
[----:B------:R-:W-:-:S04]  /*02e0*/  FADD R7, R7, 2 ;  /* 0x4000000007077421 */ /* 0x000fc80000000000 */
[----:B------:R-:W-:-:S04]  /*02f0*/  FMUL R7, R2, R7 ;  /* 0x0000000702077220 */ /* 0x000fc80000400000 */
[----:B------:R-:W-:-:S05]  /*0300*/  FADD R7, R4, R7 ;  /* 0x0000000704077221 */ /* 0x000fca0000000000 */
[----:B------:R-:W-:Y:S01]  /*0310*/  LOP3.LUT R7, R7, 0x80000000, R0, 0xb8, !PT ;  /* 0x8000000007077812 */ /* 0x000fe200078eb800 */
[----:B------:R-:W-:Y:S06]  /*0320*/  BRA `(.L_x_98) ;  /* 0x0000000000347947 */ /* 0x000fec0003800000 */
.L_x_97:
[----:B------:R-:W-:Y:S02]  /*0330*/  HFMA2 R3, -RZ, RZ, 0.01230621337890625, 64416 ;  /* 0x224d7bddff037431 */ /* 0x000fe400000001ff */
[C---:B------:R-:W-:Y:S01]  /*0340*/  FMUL R2, R0.reuse, R0 ;  /* 0x0000000000027220 */ /* 0x040fe20000400000 */
[----:B------:R-:W-:-:S03]  /*0350*/  FMUL R4, R0, 0.5 ;  /* 0x3f00000000047820 */ /* 0x000fc60000400000 */
[----:B------:R-:W-:-:S04]  /*0360*/  FFMA R3, R2, R3, 3.422470769396686709e-16 ;  /* 0x25c54ac102037423 */ /* 0x000fc80000000003 */
[----:B------:R-:W-:-:S04]  /*0370*/  FFMA R3, R2, R3, 1.625800188920223377e-13 ;  /* 0x2a370c8002037423 */ /* 0x000fc80000000003 */
[----:B------:R-:W-:-:S04]  /*0380*/  FFMA R3, R2, R3, 3.3142173033740007781e-11 ;  /* 0x2e11c2c502037423 */ /* 0x000fc80000000003 */
[----:B------:R-:W-:-:S04]  /*0390*/  FFMA R3, R2, R3, 5.6632734057870948163e-09 ;  /* 0x31c296ae02037423 */ /* 0x000fc80000000003 */
[----:B------:R-:W-:-:S04]  /*03a0*/  FFMA R3, R2, R3, 6.7800272063323063776e-07 ;  /* 0x3535fffe02037423 */ /* 0x000fc80000000003 */
[----:B------:R-:W-:-:S04]  /*03b0*/  FFMA R3, R2, R3, 5.4254738643066957593e-05 ;  /* 0x38638f9502037423 */ /* 0x000fc80000000003 */
[----:B------:R-:W-:-:S04]  /*03c0*/  FFMA R3, R2, R3, 0.0026041620876640081406 ;  /* 0x3b2aaa9702037423 */ /* 0x000fc80000000003 */
[----:B------:R-:W-:-:S04]  /*03d0*/  FFMA R3, R2, R3, 0.062500007450580596924 ;  /* 0x3d80000102037423 */ /* 0x000fc80000000003 */
[----:B------:R-:W-:-:S04]  /*03e0*/  FMUL R3, R2, R3 ;  /* 0x0000000302037220 */ /* 0x000fc80000400000 */
[----:B------:R-:W-:-:S07]  /*03f0*/  FFMA R7, R3, R0, R4 ;  /* 0x0000000003077223 */ /* 0x000fce0000000004 */
.L_x_98:
[----:B------:R-:W0:Y:S02]  /*0400*/  LDC.64 R2, c[0x0][0x380] ;  /* 0x0000e000ff027b82 */ /* 0x000e240000000a00 */
[----:B0-----:R-:W-:Y:S01]  /*0410*/  STG.E desc[UR4][R2.64], R7 ;  /* 0x0000000702007986 */ /* 0x001fe2000c101904 */
[----:B------:R-:W-:Y:S05]  /*0420*/  EXIT ;  /* 0x000000000000794d */ /* 0x000fea0003800000 */
.L_x_99:
        /* <DEDUP_REMOVED lines=13> */
.L_x_128:


//--------------------- .text._Z12cylBesselI0fPff --------------------------
	.section	.text._Z12cylBesselI0fPff,"ax",@progbits
	.align	128
        .global         _Z12cylBesselI0fPff
        .type           _Z12cylBesselI0fPff,@function
        .size           _Z12cylBesselI0fPff,(.L_x_129 - _Z12cylBesselI0fPff)
        .other          _Z12cylBesselI0fPff,@"STO_CUDA_ENTRY STV_DEFAULT"
_Z12cylBesselI0fPff:
.text._Z12cylBesselI0fPff:
[----:B------:R-:W-:Y:S08]  /*0000*/  LDC R1, c[0x0][0x37c] ;  /* 0x0000df00ff017b82 */ /* 0x000ff00000000800 */
[----:B------:R-:W0:Y:S01]  /*0010*/  LDC R9, c[0x0][0x388] ;  /* 0x0000e200ff097b82 */ /* 0x000e220000000800 */
[----:B------:R-:W1:Y:S01]  /*0020*/  LDCU.64 UR4, c[0x0][0x358] ;  /* 0x00006b00ff0477ac */ /* 0x000e620008000a00 */
[----:B0-----:R-:W-:-:S04]  /*0030*/  FSETP.NE.AND P0, PT, |R9|, +INF , PT ;  /* 0x7f8000000900780b */ /* 0x001fc80003f05200 */
[----:B------:R-:W-:-:S13]  /*0040*/  FSETP.LTU.OR P0, PT, |R9|, 9, !P0 ;  /* 0x411000000900780b */ /* 0x000fda0004709600 */
        /* <DEDUP_REMOVED lines=8> */
[----:B------:R-:W-:Y:S01]  /*00d0*/  MUFU.RCP R2, |R9| ;  /* 0x4000000900027308 */ /* 0x000fe20000001000 */
[----:B------:R-:W-:-:S04]  /*00e0*/  FSETP.NEU.AND P1, PT, R3, 128, PT ;  /* 0x430000000300780b */ /* 0x000fc80003f2d000 */
[----:B------:R-:W-:-:S04]  /*00f0*/  FSEL R5, R3, 127, P1 ;  /* 0x42fe000003057808 */ /* 0x000fc80000800000 */
[C---:B------:R-:W-:Y:S01]  /*0100*/  FSETP.GEU.AND P0, PT, R5.reuse, -126, PT ;  /* 0xc2fc00000500780b */ /* 0x040fe20003f0e000 */
[C---:B------:R-:W-:Y:S01]  /*0110*/  FMUL R4, R5.reuse, 0.5 ;  /* 0x3f00000005047820 */ /* 0x040fe20000400000 */
[----:B------:R-:W-:-:S04]  /*0120*/  FSETP.GEU.AND P2, PT, R5, -25, PT ;  /* 0xc1c800000500780b */ /* 0x000fc80003f4e000 */
[----:B------:R-:W-:Y:S01]  /*0130*/  FSEL R6, R4, R5, !P0 ;  /* 0x0000000504067208 */ /* 0x000fe20004000000 */
[----:B------:R-:W-:-:S03]  /*0140*/  FFMA R4, R3, -0.693145751953125, R0 ;  /* 0xbf31720003047823 */ /* 0x000fc60000000000 */
[----:B------:R-:W0:Y:S01]  /*0150*/  MUFU.EX2 R8, R6 ;  /* 0x0000000600087308 */ /* 0x000e220000000800 */
[----:B------:R-:W-:-:S04]  /*0160*/  FFMA R4, R3, -1.428606765330187045e-06, R4 ;  /* 0xb5bfbe8e03047823 */ /* 0x000fc80000000004 */
[----:B------:R-:W-:-:S04]  /*0170*/  FFMA R3, R4, R7, 0.0083824126049876213074 ;  /* 0x3c09566304037423 */ /* 0x000fc80000000007 */
[----:B------:R-:W-:-:S04]  /*0180*/  FFMA R3, R4, R3, 0.041667830199003219604 ;  /* 0x3d2aabe304037423 */ /* 0x000fc80000000003 */
[----:B------:R-:W-:-:S04]  /*0190*/  FFMA R3, R4, R3, 0.16666397452354431152 ;  /* 0x3e2aa9f604037423 */ /* 0x000fc80000000003 */
[----:B------:R-:W-:Y:S01]  /*01a0*/  FFMA R3, R4, R3, 0.49999994039535522461 ;  /* 0x3efffffe04037423 */ /* 0x000fe20000000003 */
[----:B0-----:R-:W-:Y:S01]  /*01b0*/  @!P0 FMUL R8, R8, R8 ;  /* 0x0000000808088220 */ /* 0x001fe20000400000 */
[----:B------:R-:W-:Y:S02]  /*01c0*/  FSETP.NEU.AND P0, PT, R0, RZ, PT ;  /* 0x000000ff0000720b */ /* 0x000fe40003f0d000 */
[----:B------:R-:W-:Y:S01]  /*01d0*/  FMUL R7, R4, R3 ;  /* 0x0000000304077220 */ /* 0x000fe20000400000 */
[----:B------:R-:W-:Y:S01]  /*01e0*/  FFMA R3, R2, R11, -0.0054563344456255435944 ;  /* 0xbbb2cb0d02037423 */ /* 0x000fe2000000000b */
[----:B------:R-:W-:Y:S02]  /*01f0*/  FADD R6, R8, -1 ;  /* 0xbf80000008067421 */ /* 0x000fe40000000000 */
[----:B------:R-:W-:Y:S01]  /*0200*/  FFMA R7, R4, R7, R4 ;  /* 0x0000000704077223 */ /* 0x000fe20000000004 */
[C---:B------:R-:W-:Y:S01]  /*0210*/  FFMA R3, R2.reuse, R3, 0.033347155898809432983 ;  /* 0x3d08970702037423 */ /* 0x040fe20000000003 */
[----:B------:R-:W0:Y:S02]  /*0220*/  MUFU.RSQ R4, |R9| ;  /* 0x4000000900047308 */ /* 0x000e240000001400 */
[----:B------:R-:W-:Y:S01]  /*0230*/  FFMA R6, R7, R8, R6 ;  /* 0x0000000807067223 */ /* 0x000fe20000000006 */
[----:B------:R-:W-:-:S03]  /*0240*/  FFMA R3, R2, R3, 0.027889195829629898071 ;  /* 0x3ce477e202037423 */ /* 0x000fc60000000003 */
[----:B------:R-:W-:Y:S01]  /*0250*/  @!P1 FADD R6, R6, R6 ;  /* 0x0000000606069221 */ /* 0x000fe20000000000 */
[----:B------:R-:W-:Y:S01]  /*0260*/  FSETP.GT.AND P1, PT, R5, 128, PT ;  /* 0x430000000500780b */ /* 0x000fe20003f24000 */
[----:B------:R-:W-:-:S03]  /*0270*/  FFMA R3, R2, R3, 0.049870628863573074341 ;  /* 0x3d4c452502037423 */ /* 0x000fc60000000003 */
[----:B------:R-:W-:Y:S01]  /*0280*/  FSEL R6, R6, +INF , !P1 ;  /* 0x7f80000006067808 */ /* 0x000fe20004800000 */
[----:B------:R-:W-:-:S03]  /*0290*/  FFMA R3, R2, R3, 0.39894226193428039551 ;  /* 0x3ecc422902037423 */ /* 0x000fc60000000003 */
[----:B------:R-:W-:Y:S01]  /*02a0*/  FSEL R6, R6, -1, P2 ;  /* 0xbf80000006067808 */ /* 0x000fe20001000000 */
[----:B------:R-:W-:Y:S01]  /*02b0*/  @!P0 FADD R6, R0, R0 ;  /* 0x0000000000068221 */ /* 0x000fe20000000000 */
[----:B0-----:R-:W-:-:S03]  /*02c0*/  FMUL R3, R3, R4 ;  /* 0x0000000403037220 */ /* 0x001fc60000400000 */
[----:B------:R-:W-:Y:S01]  /*02d0*/  FADD R5, R6, 2 ;  /* 0x4000000006057421 */ /* 0x000fe20000000000 */
[----:B------:R-:W-:-:S04]  /*02e0*/  FMUL R0, R3, R6 ;  /* 0x0000000603007220 */ /* 0x000fc80000400000 */
[----:B------:R-:W-:-:S04]  /*02f0*/  FMUL R0, R0, R5 ;  /* 0x0000000500007220 */ /* 0x000fc80000400000 */
[----:B------:R-:W-:Y:S01]  /*0300*/  FADD R5, R3, R0 ;  /* 0x0000000003057221 */ /* 0x000fe20000000000 */
[----:B------:R-:W-:Y:S06]  /*0310*/  BRA `(.L_x_101) ;  /* 0x0000000000307947 */ /* 0x000fec0003800000 */
.L_x_100:
[----:B------:R-:W-:Y:S02]  /*0320*/  HFMA2 R0, -RZ, RZ, 0.00823211669921875, 0.039093017578125 ;  /* 0x20372901ff007431 */ /* 0x000fe400000001ff */
[----:B------:R-:W-:-:S04]  /*0330*/  FMUL R5, R9, R9 ;  /* 0x0000000909057220 */ /* 0x000fc80000400000 */
[----:B------:R-:W-:-:S04]  /*0340*/  FFMA R0, R5, R0, 1.4492505425672014166e-17 ;  /* 0x2385ab7605007423 */ /* 0x000fc80000000000 */
[----:B------:R-:W-:-:S04]  /*0350*/  FFMA R0, R5, R0, 1.0687646582086159086e-14 ;  /* 0x2840881205007423 */ /* 0x000fc80000000000 */
[----:B------:R-:W-:-:S04]  /*0360*/  FFMA R0, R5, R0, 2.3349575311443215853e-12 ;  /* 0x2c244edb05007423 */ /* 0x000fc80000000000 */
[----:B------:R-:W-:-:S04]  /*0370*/  FFMA R0, R5, R0, 4.7306625283738412691e-10 ;  /* 0x3002091405007423 */ /* 0x000fc80000000000 */
[----:B------:R-:W-:-:S04]  /*0380*/  FFMA R0, R5, R0, 6.7778003653984342236e-08 ;  /* 0x33918d5a05007423 */ /* 0x000fc80000000000 */
[----:B------:R-:W-:-:S04]  /*0390*/  FFMA R0, R5, R0, 6.782078344258479774e-06 ;  /* 0x36e3919c05007423 */ /* 0x000fc80000000000 */
[----:B------:R-:W-:-:S04]  /*03a0*/  FFMA R0, R5, R0, 0.00043402583105489611626 ;  /* 0x39e38df605007423 */ /* 0x000fc80000000000 */
[----:B------:R-:W-:-:S04]  /*03b0*/  FFMA R0, R5, R0, 0.015625003725290298462 ;  /* 0x3c80000205007423 */ /* 0x000fc80000000000 */
[----:B------:R-:W-:-:S04]  /*03c0*/  FFMA R0, R5, R0, 0.25 ;  /* 0x3e80000005007423 */ /* 0x000fc80000000000 */
[----:B------:R-:W-:-:S07]  /*03d0*/  FFMA R5, R5, R0, 1 ;  /* 0x3f80000005057423 */ /* 0x000fce0000000000 */
.L_x_101:
[----:B------:R-:W0:Y:S02]  /*03e0*/  LDC.64 R2, c[0x0][0x380] ;  /* 0x0000e000ff027b82 */ /* 0x000e240000000a00 */
[----:B0-----:R-:W-:Y:S01]  /*03f0*/  STG.E desc[UR4][R2.64], R5 ;  /* 0x0000000502007986 */ /* 0x001fe2000c101904 */
[----:B------:R-:W-:Y:S05]  /*0400*/  EXIT ;  /* 0x000000000000794d */ /* 0x000fea0003800000 */
.L_x_102:
        /* <DEDUP_REMOVED lines=15> */
.L_x_129:


//--------------------- .nv.global.init           --------------------------
	.section	.nv.global.init,"aw",@progbits
	.align	4
.nv.global.init:
	.type		__cudart_i2opi_f,@object
	.size		__cudart_i2opi_f,(.L_0 - __cudart_i2opi_f)
__cudart_i2opi_f:
        /*0000*/ 	.byte	0x41, 0x90, 0x43, 0x3c, 0x99, 0x95, 0x62, 0xdb, 0xc0, 0xdd, 0x34, 0xf5, 0xd1, 0x57, 0x27, 0xfc
        /*0010*/ 	.byte	0x29, 0x15, 0x44, 0x4e, 0x6e, 0x83, 0xf9, 0xa2
.L_0:


//--------------------- .nv.shared.reserved.0     --------------------------
	.section	.nv.shared.reserved.0,"aw",@nobits
	.weak		__nv_reservedSMEM_offset_0_alias
	.size		__nv_reservedSMEM_offset_0_alias, 0, 64
	.other		__nv_reservedSMEM_offset_0_alias,@"STO_CUDA_RESERVED_SHARED STV_DEFAULT"
__nv_reservedSMEM_offset_0_alias:
	.zero		0
	.zero		64


//--------------------- .nv.constant0._Z7fsub_rzPfff --------------------------
	.section	.nv.constant0._Z7fsub_rzPfff,"a",@progbits
	.sectionflags	@""
	.align	4
.nv.constant0._Z7fsub_rzPfff:
	.zero		912


//--------------------- .nv.constant0._Z7fsub_ruPfff --------------------------
	.section	.nv.constant0._Z7fsub_ruPfff,"a",@progbits
	.sectionflags	@""
	.align	4
.nv.constant0._Z7fsub_ruPfff:
	.zero		912


//--------------------- .nv.constant0._Z7fsub_rnPfff --------------------------
	.section	.nv.constant0._Z7fsub_rnPfff,"a",@progbits
	.sectionflags	@""
	.align	4
.nv.constant0._Z7fsub_rnPfff:
	.zero		912


//--------------------- .nv.constant0._Z7fsub_rdPfff --------------------------
	.section	.nv.constant0._Z7fsub_rdPfff,"a",@progbits
	.sectionflags	@""
	.align	4
.nv.constant0._Z7fsub_rdPfff:
	.zero		912


//--------------------- .nv.constant0._Z7fmul_rzPfff --------------------------
	.section	.nv.constant0._Z7fmul_rzPfff,"a",@progbits
	.sectionflags	@""
	.align	4
.nv.constant0._Z7fmul_rzPfff:
	.zero		912


//--------------------- .nv.constant0._Z7fmul_ruPfff --------------------------
	.section	.nv.constant0._Z7fmul_ruPfff,"a",@progbits
	.sectionflags	@""
	.align	4
.nv.constant0._Z7fmul_ruPfff:
	.zero		912


//--------------------- .nv.constant0._Z7fmul_rnPfff --------------------------
	.section	.nv.constant0._Z7fmul_rnPfff,"a",@progbits
	.sectionflags	@""
	.align	4
.nv.constant0._Z7fmul_rnPfff:
	.zero		912


//--------------------- .nv.constant0._Z7fmul_rdPfff --------------------------
	.section	.nv.constant0._Z7fmul_rdPfff,"a",@progbits
	.sectionflags	@""
	.align	4
.nv.constant0._Z7fmul_rdPfff:
	.zero		912


//--------------------- .nv.constant0._Z7fadd_rzPfff --------------------------
	.section	.nv.constant0._Z7fadd_rzPfff,"a",@progbits
	.sectionflags	@""
	.align	4
.nv.constant0._Z7fadd_rzPfff:
	.zero		912


//--------------------- .nv.constant0._Z7fadd_ruPfff --------------------------
	.section	.nv.constant0._Z7fadd_ruPfff,"a",@progbits
	.sectionflags	@""
	.align	4
.nv.constant0._Z7fadd_ruPfff:
	.zero		912


//--------------------- .nv.constant0._Z7fadd_rnPfff --------------------------
	.section	.nv.constant0._Z7fadd_rnPfff,"a",@progbits
	.sectionflags	@""
	.align	4
.nv.constant0._Z7fadd_rnPfff:
	.zero		912


//--------------------- .nv.constant0._Z7fadd_rdPfff --------------------------
	.section	.nv.constant0._Z7fadd_rdPfff,"a",@progbits
	.sectionflags	@""
	.align	4
.nv.constant0._Z7fadd_rdPfff:
	.zero		912


//--------------------- .nv.constant0._Z4_y1fPff  --------------------------
	.section	.nv.constant0._Z4_y1fPff,"a",@progbits
	.sectionflags	@""
	.align	4
.nv.constant0._Z4_y1fPff:
	.zero		908


//--------------------- .nv.constant0._Z4_y0fPff  --------------------------
	.section	.nv.constant0._Z4_y0fPff,"a",@progbits
	.sectionflags	@""
	.align	4
.nv.constant0._Z4_y0fPff:
	.zero		908


//--------------------- .nv.constant0._Z7_rnormfPfiPKf --------------------------
	.section	.nv.constant0._Z7_rnormfPfiPKf,"a",@progbits
	.sectionflags	@""
	.align	4
.nv.constant0._Z7_rnormfPfiPKf:
	.zero		920


//--------------------- .nv.constant0._Z6_normfPfiPKf --------------------------
	.section	.nv.constant0._Z6_normfPfiPKf,"a",@progbits
	.sectionflags	@""
	.align	4
.nv.constant0._Z6_normfPfiPKf:
	.zero		920


//--------------------- .nv.constant0._Z11setVecValuePff --------------------------
	.section	.nv.constant0._Z11setVecValuePff,"a",@progbits
	.sectionflags	@""
	.align	4
.nv.constant0._Z11setVecValuePff:
	.zero		908


//--------------------- .nv.constant0._Z12_normcdfinvfPff --------------------------
	.section	.nv.constant0._Z12_normcdfinvfPff,"a",@progbits
	.sectionflags	@""
	.align	4
.nv.constant0._Z12_normcdfinvfPff:
	.zero		908


//--------------------- .nv.constant0._Z9_normcdffPff --------------------------
	.section	.nv.constant0._Z9_normcdffPff,"a",@progbits
	.sectionflags	@""
	.align	4
.nv.constant0._Z9_normcdffPff:
	.zero		908


//--------------------- .nv.constant0._Z4_j1fPff  --------------------------
	.section	.nv.constant0._Z4_j1fPff,"a",@progbits
	.sectionflags	@""
	.align	4
.nv.constant0._Z4_j1fPff:
	.zero		908


//--------------------- .nv.constant0._Z4_j0fPff  --------------------------
	.section	.nv.constant0._Z4_j0fPff,"a",@progbits
	.sectionflags	@""
	.align	4
.nv.constant0._Z4_j0fPff:
	.zero		908


//--------------------- .nv.constant0._Z8_erfinvfPff --------------------------
	.section	.nv.constant0._Z8_erfinvfPff,"a",@progbits
	.sectionflags	@""
	.align	4
.nv.constant0._Z8_erfinvfPff:
	.zero		908


//--------------------- .nv.constant0._Z9_erfcinvfPff --------------------------
	.section	.nv.constant0._Z9_erfcinvfPff,"a",@progbits
	.sectionflags	@""
	.align	4
.nv.constant0._Z9_erfcinvfPff:
	.zero		908


//--------------------- .nv.constant0._Z12cylBesselI1fPff --------------------------
	.section	.nv.constant0._Z12cylBesselI1fPff,"a",@progbits
	.sectionflags	@""
	.align	4
.nv.constant0._Z12cylBesselI1fPff:
	.zero		908


//--------------------- .nv.constant0._Z12cylBesselI0fPff --------------------------
	.section	.nv.constant0._Z12cylBesselI0fPff,"a",@progbits
	.sectionflags	@""
	.align	4
.nv.constant0._Z12cylBesselI0fPff:
	.zero		908


//--------------------- SYMBOLS --------------------------

	.type		.nv.reservedSmem.offset0,@object
	.size		.nv.reservedSmem.offset0,0x4
